//
// Generated by NVIDIA NVVM Compiler
//
// Compiler Build ID: CL-36424714
// Cuda compilation tools, release 13.0, V13.0.88
// Based on NVVM 20.0.0
//

.version 9.0
.target sm_100
.address_size 64

	// .globl	_Z20naive_conv2d_forwardPKfS0_S0_Pfiiiii
// _ZZ17naive_mse_forwardPKfS0_PfiE5sdata has been demoted

.visible .entry _Z20naive_conv2d_forwardPKfS0_S0_Pfiiiii(
	.param .u64 .ptr .align 1 _Z20naive_conv2d_forwardPKfS0_S0_Pfiiiii_param_0,
	.param .u64 .ptr .align 1 _Z20naive_conv2d_forwardPKfS0_S0_Pfiiiii_param_1,
	.param .u64 .ptr .align 1 _Z20naive_conv2d_forwardPKfS0_S0_Pfiiiii_param_2,
	.param .u64 .ptr .align 1 _Z20naive_conv2d_forwardPKfS0_S0_Pfiiiii_param_3,
	.param .u32 _Z20naive_conv2d_forwardPKfS0_S0_Pfiiiii_param_4,
	.param .u32 _Z20naive_conv2d_forwardPKfS0_S0_Pfiiiii_param_5,
	.param .u32 _Z20naive_conv2d_forwardPKfS0_S0_Pfiiiii_param_6,
	.param .u32 _Z20naive_conv2d_forwardPKfS0_S0_Pfiiiii_param_7,
	.param .u32 _Z20naive_conv2d_forwardPKfS0_S0_Pfiiiii_param_8
)
{
	.reg .pred 	%p<37>;
	.reg .b32 	%r<113>;
	.reg .b32 	%f<54>;
	.reg .b64 	%rd<52>;

	ld.param.u64 	%rd4, [_Z20naive_conv2d_forwardPKfS0_S0_Pfiiiii_param_1];
	ld.param.u32 	%r67, [_Z20naive_conv2d_forwardPKfS0_S0_Pfiiiii_param_4];
	ld.param.u32 	%r63, [_Z20naive_conv2d_forwardPKfS0_S0_Pfiiiii_param_5];
	ld.param.u32 	%r64, [_Z20naive_conv2d_forwardPKfS0_S0_Pfiiiii_param_6];
	ld.param.u32 	%r65, [_Z20naive_conv2d_forwardPKfS0_S0_Pfiiiii_param_7];
	ld.param.u32 	%r66, [_Z20naive_conv2d_forwardPKfS0_S0_Pfiiiii_param_8];
	mov.u32 	%r68, %ctaid.x;
	mov.u32 	%r69, %ntid.x;
	mov.u32 	%r70, %tid.x;
	mad.lo.s32 	%r1, %r68, %r69, %r70;
	mul.lo.s32 	%r71, %r63, %r67;
	mul.lo.s32 	%r72, %r71, %r64;
	mul.lo.s32 	%r73, %r72, %r66;
	setp.ge.s32 	%p9, %r1, %r73;
	@%p9 bra 	$L__BB0_23;
	div.s32 	%r3, %r1, %r66;
	mul.lo.s32 	%r74, %r3, %r66;
	sub.s32 	%r2, %r1, %r74;
	mul.lo.s32 	%r4, %r66, %r64;
	setp.lt.s32 	%p10, %r65, 1;
	mov.f32 	%f44, 0f00000000;
	@%p10 bra 	$L__BB0_22;
	ld.param.u64 	%rd49, [_Z20naive_conv2d_forwardPKfS0_S0_Pfiiiii_param_0];
	rem.s32 	%r75, %r3, %r64;
	div.s32 	%r76, %r1, %r4;
	rem.s32 	%r77, %r76, %r63;
	cvta.to.global.u64 	%rd1, %rd4;
	cvta.to.global.u64 	%rd2, %rd49;
	mul.lo.s32 	%r78, %r4, %r63;
	div.s32 	%r79, %r1, %r78;
	mad.lo.s32 	%r80, %r79, %r63, %r77;
	setp.gt.s32 	%p11, %r77, 0;
	setp.gt.s32 	%p12, %r63, -1;
	and.pred  	%p13, %p11, %p12;
	add.s32 	%r81, %r80, -1;
	mul.lo.s32 	%r82, %r2, %r65;
	setp.gt.s32 	%p14, %r75, 0;
	setp.gt.s32 	%p15, %r64, -1;
	and.pred  	%p16, %p14, %p15;
	and.pred  	%p1, %p13, %p16;
	mad.lo.s32 	%r83, %r81, %r64, %r75;
	add.s32 	%r84, %r83, -1;
	mul.lo.s32 	%r96, %r84, %r65;
	mul.lo.s32 	%r95, %r82, 9;
	or.b32  	%r85, %r75, %r64;
	setp.gt.s32 	%p17, %r85, -1;
	and.pred  	%p2, %p13, %p17;
	mul.lo.s32 	%r97, %r83, %r65;
	add.s32 	%r98, %r95, %r65;
	add.s32 	%r86, %r75, 2;
	setp.gt.s32 	%p18, %r75, -2;
	setp.le.s32 	%p19, %r86, %r64;
	and.pred  	%p20, %p18, %p19;
	and.pred  	%p3, %p13, %p20;
	add.s32 	%r99, %r97, %r65;
	add.s32 	%r100, %r98, %r65;
	or.b32  	%r87, %r77, %r63;
	setp.gt.s32 	%p22, %r87, -1;
	or.b32  	%r88, %r87, %r64;
	setp.gt.s32 	%p23, %r88, -1;
	and.pred  	%p4, %p14, %p23;
	add.s32 	%r89, %r84, %r64;
	mul.lo.s32 	%r101, %r89, %r65;
	add.s32 	%r102, %r100, %r65;
	or.b32  	%r13, %r87, %r85;
	add.s32 	%r103, %r101, %r65;
	add.s32 	%r104, %r102, %r65;
	and.pred  	%p5, %p22, %p20;
	add.s32 	%r90, %r89, 2;
	mul.lo.s32 	%r105, %r90, %r65;
	add.s32 	%r106, %r104, %r65;
	add.s32 	%r91, %r77, 2;
	setp.gt.s32 	%p24, %r77, -2;
	setp.le.s32 	%p25, %r91, %r63;
	and.pred  	%p26, %p24, %p25;
	and.pred  	%p6, %p26, %p16;
	add.s32 	%r92, %r89, %r64;
	mul.lo.s32 	%r107, %r92, %r65;
	add.s32 	%r108, %r106, %r65;
	and.pred  	%p7, %p26, %p17;
	add.s32 	%r109, %r107, %r65;
	add.s32 	%r110, %r108, %r65;
	and.pred  	%p8, %p26, %p20;
	add.s32 	%r93, %r92, 2;
	mul.lo.s32 	%r111, %r93, %r65;
	add.s32 	%r112, %r110, %r65;
	neg.s32 	%r94, %r65;
	mov.f32 	%f44, 0f00000000;
	not.pred 	%p27, %p1;
	not.pred 	%p28, %p2;
	not.pred 	%p29, %p3;
	not.pred 	%p30, %p4;
	not.pred 	%p32, %p5;
	not.pred 	%p33, %p6;
	not.pred 	%p34, %p7;
	not.pred 	%p35, %p8;
$L__BB0_3:
	@%p27 bra 	$L__BB0_5;
	mul.wide.s32 	%rd7, %r96, 4;
	add.s64 	%rd8, %rd2, %rd7;
	ld.global.f32 	%f23, [%rd8];
	mul.wide.s32 	%rd9, %r95, 4;
	add.s64 	%rd10, %rd1, %rd9;
	ld.global.f32 	%f24, [%rd10];
	fma.rn.f32 	%f44, %f23, %f24, %f44;
$L__BB0_5:
	@%p28 bra 	$L__BB0_7;
	mul.wide.s32 	%rd11, %r97, 4;
	add.s64 	%rd12, %rd2, %rd11;
	ld.global.f32 	%f25, [%rd12];
	mul.wide.s32 	%rd13, %r98, 4;
	add.s64 	%rd14, %rd1, %rd13;
	ld.global.f32 	%f26, [%rd14];
	fma.rn.f32 	%f44, %f25, %f26, %f44;
$L__BB0_7:
	@%p29 bra 	$L__BB0_9;
	mul.wide.s32 	%rd15, %r99, 4;
	add.s64 	%rd16, %rd2, %rd15;
	ld.global.f32 	%f27, [%rd16];
	mul.wide.s32 	%rd17, %r100, 4;
	add.s64 	%rd18, %rd1, %rd17;
	ld.global.f32 	%f28, [%rd18];
	fma.rn.f32 	%f44, %f27, %f28, %f44;
$L__BB0_9:
	@%p30 bra 	$L__BB0_11;
	mul.wide.s32 	%rd19, %r101, 4;
	add.s64 	%rd20, %rd2, %rd19;
	ld.global.f32 	%f29, [%rd20];
	mul.wide.s32 	%rd21, %r102, 4;
	add.s64 	%rd22, %rd1, %rd21;
	ld.global.f32 	%f30, [%rd22];
	fma.rn.f32 	%f44, %f29, %f30, %f44;
$L__BB0_11:
	setp.lt.s32 	%p31, %r13, 0;
	@%p31 bra 	$L__BB0_13;
	mul.wide.s32 	%rd23, %r103, 4;
	add.s64 	%rd24, %rd2, %rd23;
	ld.global.f32 	%f31, [%rd24];
	mul.wide.s32 	%rd25, %r104, 4;
	add.s64 	%rd26, %rd1, %rd25;
	ld.global.f32 	%f32, [%rd26];
	fma.rn.f32 	%f44, %f31, %f32, %f44;
$L__BB0_13:
	@%p32 bra 	$L__BB0_15;
	mul.wide.s32 	%rd27, %r105, 4;
	add.s64 	%rd28, %rd2, %rd27;
	ld.global.f32 	%f33, [%rd28];
	mul.wide.s32 	%rd29, %r106, 4;
	add.s64 	%rd30, %rd1, %rd29;
	ld.global.f32 	%f34, [%rd30];
	fma.rn.f32 	%f44, %f33, %f34, %f44;
$L__BB0_15:
	@%p33 bra 	$L__BB0_17;
	mul.wide.s32 	%rd31, %r107, 4;
	add.s64 	%rd32, %rd2, %rd31;
	ld.global.f32 	%f35, [%rd32];
	mul.wide.s32 	%rd33, %r108, 4;
	add.s64 	%rd34, %rd1, %rd33;
	ld.global.f32 	%f36, [%rd34];
	fma.rn.f32 	%f44, %f35, %f36, %f44;
$L__BB0_17:
	@%p34 bra 	$L__BB0_19;
	mul.wide.s32 	%rd35, %r109, 4;
	add.s64 	%rd36, %rd2, %rd35;
	ld.global.f32 	%f37, [%rd36];
	mul.wide.s32 	%rd37, %r110, 4;
	add.s64 	%rd38, %rd1, %rd37;
	ld.global.f32 	%f38, [%rd38];
	fma.rn.f32 	%f44, %f37, %f38, %f44;
$L__BB0_19:
	@%p35 bra 	$L__BB0_21;
	mul.wide.s32 	%rd39, %r111, 4;
	add.s64 	%rd40, %rd2, %rd39;
	ld.global.f32 	%f39, [%rd40];
	mul.wide.s32 	%rd41, %r112, 4;
	add.s64 	%rd42, %rd1, %rd41;
	ld.global.f32 	%f40, [%rd42];
	fma.rn.f32 	%f44, %f39, %f40, %f44;
$L__BB0_21:
	add.s32 	%r112, %r112, 1;
	add.s32 	%r111, %r111, 1;
	add.s32 	%r110, %r110, 1;
	add.s32 	%r109, %r109, 1;
	add.s32 	%r108, %r108, 1;
	add.s32 	%r107, %r107, 1;
	add.s32 	%r106, %r106, 1;
	add.s32 	%r105, %r105, 1;
	add.s32 	%r104, %r104, 1;
	add.s32 	%r103, %r103, 1;
	add.s32 	%r102, %r102, 1;
	add.s32 	%r101, %r101, 1;
	add.s32 	%r100, %r100, 1;
	add.s32 	%r99, %r99, 1;
	add.s32 	%r98, %r98, 1;
	add.s32 	%r97, %r97, 1;
	add.s32 	%r96, %r96, 1;
	add.s32 	%r95, %r95, 1;
	add.s32 	%r94, %r94, 1;
	setp.ne.s32 	%p36, %r94, 0;
	@%p36 bra 	$L__BB0_3;
$L__BB0_22:
	ld.param.u64 	%rd51, [_Z20naive_conv2d_forwardPKfS0_S0_Pfiiiii_param_3];
	ld.param.u64 	%rd50, [_Z20naive_conv2d_forwardPKfS0_S0_Pfiiiii_param_2];
	cvta.to.global.u64 	%rd43, %rd50;
	mul.wide.s32 	%rd44, %r2, 4;
	add.s64 	%rd45, %rd43, %rd44;
	ld.global.f32 	%f41, [%rd45];
	add.f32 	%f42, %f44, %f41;
	cvta.to.global.u64 	%rd46, %rd51;
	mul.wide.s32 	%rd47, %r1, 4;
	add.s64 	%rd48, %rd46, %rd47;
	st.global.f32 	[%rd48], %f42;
$L__BB0_23:
	ret;

}
	// .globl	_Z27naive_conv2d_backward_inputPKfS0_Pfiiiii
.visible .entry _Z27naive_conv2d_backward_inputPKfS0_Pfiiiii(
	.param .u64 .ptr .align 1 _Z27naive_conv2d_backward_inputPKfS0_Pfiiiii_param_0,
	.param .u64 .ptr .align 1 _Z27naive_conv2d_backward_inputPKfS0_Pfiiiii_param_1,
	.param .u64 .ptr .align 1 _Z27naive_conv2d_backward_inputPKfS0_Pfiiiii_param_2,
	.param .u32 _Z27naive_conv2d_backward_inputPKfS0_Pfiiiii_param_3,
	.param .u32 _Z27naive_conv2d_backward_inputPKfS0_Pfiiiii_param_4,
	.param .u32 _Z27naive_conv2d_backward_inputPKfS0_Pfiiiii_param_5,
	.param .u32 _Z27naive_conv2d_backward_inputPKfS0_Pfiiiii_param_6,
	.param .u32 _Z27naive_conv2d_backward_inputPKfS0_Pfiiiii_param_7
)
{
	.reg .pred 	%p<38>;
	.reg .b32 	%r<125>;
	.reg .b32 	%f<52>;
	.reg .b64 	%rd<46>;

	ld.param.u64 	%rd3, [_Z27naive_conv2d_backward_inputPKfS0_Pfiiiii_param_0];
	ld.param.u64 	%rd5, [_Z27naive_conv2d_backward_inputPKfS0_Pfiiiii_param_1];
	ld.param.u32 	%r65, [_Z27naive_conv2d_backward_inputPKfS0_Pfiiiii_param_3];
	ld.param.u32 	%r61, [_Z27naive_conv2d_backward_inputPKfS0_Pfiiiii_param_4];
	ld.param.u32 	%r62, [_Z27naive_conv2d_backward_inputPKfS0_Pfiiiii_param_5];
	ld.param.u32 	%r63, [_Z27naive_conv2d_backward_inputPKfS0_Pfiiiii_param_6];
	ld.param.u32 	%r64, [_Z27naive_conv2d_backward_inputPKfS0_Pfiiiii_param_7];
	cvta.to.global.u64 	%rd1, %rd5;
	mov.u32 	%r66, %ctaid.x;
	mov.u32 	%r67, %ntid.x;
	mov.u32 	%r68, %tid.x;
	mad.lo.s32 	%r1, %r66, %r67, %r68;
	mul.lo.s32 	%r69, %r61, %r65;
	mul.lo.s32 	%r70, %r69, %r62;
	mul.lo.s32 	%r71, %r70, %r63;
	setp.ge.s32 	%p9, %r1, %r71;
	@%p9 bra 	$L__BB1_23;
	rem.s32 	%r118, %r1, %r63;
	setp.lt.s32 	%p10, %r64, 1;
	mov.f32 	%f42, 0f00000000;
	@%p10 bra 	$L__BB1_22;
	div.s32 	%r72, %r1, %r63;
	rem.s32 	%r73, %r72, %r62;
	mul.lo.s32 	%r75, %r63, %r62;
	div.s32 	%r76, %r1, %r75;
	rem.s32 	%r77, %r76, %r61;
	cvta.to.global.u64 	%rd2, %rd3;
	mul.lo.s32 	%r79, %r75, %r61;
	div.s32 	%r80, %r1, %r79;
	mul.lo.s32 	%r81, %r80, %r61;
	add.s32 	%r82, %r77, 1;
	setp.gt.s32 	%p11, %r77, -2;
	setp.lt.s32 	%p12, %r82, %r61;
	and.pred  	%p13, %p11, %p12;
	add.s32 	%r83, %r82, %r81;
	mul.lo.s32 	%r84, %r83, %r62;
	add.s32 	%r85, %r73, 1;
	setp.gt.s32 	%p14, %r73, -2;
	and.pred  	%p15, %p13, %p14;
	setp.lt.s32 	%p16, %r85, %r62;
	and.pred  	%p1, %p15, %p16;
	add.s32 	%r86, %r85, %r84;
	mul.lo.s32 	%r107, %r86, %r64;
	or.b32  	%r87, %r62, %r73;
	setp.gt.s32 	%p17, %r87, -1;
	and.pred  	%p2, %p13, %p17;
	add.s32 	%r88, %r73, %r84;
	mul.lo.s32 	%r108, %r88, %r64;
	setp.gt.s32 	%p18, %r73, 0;
	setp.gt.s32 	%p19, %r62, -1;
	and.pred  	%p20, %p18, %p19;
	and.pred  	%p3, %p20, %p13;
	add.s32 	%r89, %r86, -2;
	mul.lo.s32 	%r109, %r89, %r64;
	or.b32  	%r90, %r77, %r61;
	add.s32 	%r91, %r77, %r81;
	mul.lo.s32 	%r92, %r91, %r62;
	setp.gt.s32 	%p21, %r90, -1;
	and.pred  	%p22, %p21, %p14;
	and.pred  	%p4, %p22, %p16;
	add.s32 	%r93, %r85, %r92;
	mul.lo.s32 	%r110, %r93, %r64;
	or.b32  	%r94, %r90, %r73;
	or.b32  	%r7, %r94, %r62;
	add.s32 	%r95, %r73, %r92;
	mul.lo.s32 	%r111, %r95, %r64;
	or.b32  	%r96, %r62, %r90;
	setp.gt.s32 	%p23, %r96, -1;
	and.pred  	%p5, %p23, %p18;
	add.s32 	%r97, %r93, -2;
	mul.lo.s32 	%r112, %r97, %r64;
	setp.gt.s32 	%p24, %r77, 0;
	setp.gt.s32 	%p25, %r61, -1;
	and.pred  	%p26, %p24, %p25;
	add.s32 	%r98, %r83, -2;
	mul.lo.s32 	%r99, %r98, %r62;
	and.pred  	%p27, %p26, %p14;
	and.pred  	%p6, %p27, %p16;
	add.s32 	%r100, %r85, %r99;
	mul.lo.s32 	%r113, %r100, %r64;
	and.pred  	%p7, %p26, %p17;
	add.s32 	%r101, %r73, %r99;
	mul.lo.s32 	%r114, %r101, %r64;
	and.pred  	%p8, %p20, %p26;
	add.s32 	%r102, %r100, -2;
	mul.lo.s32 	%r115, %r102, %r64;
	mad.lo.s32 	%r124, %r63, 6, %r118;
	mul.lo.s32 	%r14, %r63, 9;
	mad.lo.s32 	%r123, %r63, 7, %r118;
	shl.b32 	%r103, %r63, 3;
	add.s32 	%r122, %r118, %r103;
	mad.lo.s32 	%r121, %r63, 3, %r118;
	shl.b32 	%r104, %r63, 2;
	add.s32 	%r120, %r118, %r104;
	mad.lo.s32 	%r119, %r63, 5, %r118;
	shl.b32 	%r105, %r63, 1;
	add.s32 	%r117, %r118, %r105;
	add.s32 	%r116, %r118, %r63;
	neg.s32 	%r106, %r64;
	mov.f32 	%f42, 0f00000000;
	not.pred 	%p28, %p1;
	not.pred 	%p29, %p2;
	not.pred 	%p30, %p3;
	not.pred 	%p31, %p4;
	not.pred 	%p33, %p5;
	not.pred 	%p34, %p6;
	not.pred 	%p35, %p7;
	not.pred 	%p36, %p8;
$L__BB1_3:
	@%p28 bra 	$L__BB1_5;
	mul.wide.s32 	%rd6, %r107, 4;
	add.s64 	%rd7, %rd2, %rd6;
	ld.global.f32 	%f23, [%rd7];
	mul.wide.s32 	%rd8, %r118, 4;
	add.s64 	%rd9, %rd1, %rd8;
	ld.global.f32 	%f24, [%rd9];
	fma.rn.f32 	%f42, %f23, %f24, %f42;
$L__BB1_5:
	@%p29 bra 	$L__BB1_7;
	mul.wide.s32 	%rd10, %r108, 4;
	add.s64 	%rd11, %rd2, %rd10;
	ld.global.f32 	%f25, [%rd11];
	mul.wide.s32 	%rd12, %r116, 4;
	add.s64 	%rd13, %rd1, %rd12;
	ld.global.f32 	%f26, [%rd13];
	fma.rn.f32 	%f42, %f25, %f26, %f42;
$L__BB1_7:
	@%p30 bra 	$L__BB1_9;
	mul.wide.s32 	%rd14, %r109, 4;
	add.s64 	%rd15, %rd2, %rd14;
	ld.global.f32 	%f27, [%rd15];
	mul.wide.s32 	%rd16, %r117, 4;
	add.s64 	%rd17, %rd1, %rd16;
	ld.global.f32 	%f28, [%rd17];
	fma.rn.f32 	%f42, %f27, %f28, %f42;
$L__BB1_9:
	@%p31 bra 	$L__BB1_11;
	mul.wide.s32 	%rd18, %r110, 4;
	add.s64 	%rd19, %rd2, %rd18;
	ld.global.f32 	%f29, [%rd19];
	mul.wide.s32 	%rd20, %r121, 4;
	add.s64 	%rd21, %rd1, %rd20;
	ld.global.f32 	%f30, [%rd21];
	fma.rn.f32 	%f42, %f29, %f30, %f42;
$L__BB1_11:
	setp.lt.s32 	%p32, %r7, 0;
	@%p32 bra 	$L__BB1_13;
	mul.wide.s32 	%rd22, %r111, 4;
	add.s64 	%rd23, %rd2, %rd22;
	ld.global.f32 	%f31, [%rd23];
	mul.wide.s32 	%rd24, %r120, 4;
	add.s64 	%rd25, %rd1, %rd24;
	ld.global.f32 	%f32, [%rd25];
	fma.rn.f32 	%f42, %f31, %f32, %f42;
$L__BB1_13:
	@%p33 bra 	$L__BB1_15;
	mul.wide.s32 	%rd26, %r112, 4;
	add.s64 	%rd27, %rd2, %rd26;
	ld.global.f32 	%f33, [%rd27];
	mul.wide.s32 	%rd28, %r119, 4;
	add.s64 	%rd29, %rd1, %rd28;
	ld.global.f32 	%f34, [%rd29];
	fma.rn.f32 	%f42, %f33, %f34, %f42;
$L__BB1_15:
	@%p34 bra 	$L__BB1_17;
	mul.wide.s32 	%rd30, %r113, 4;
	add.s64 	%rd31, %rd2, %rd30;
	ld.global.f32 	%f35, [%rd31];
	mul.wide.s32 	%rd32, %r124, 4;
	add.s64 	%rd33, %rd1, %rd32;
	ld.global.f32 	%f36, [%rd33];
	fma.rn.f32 	%f42, %f35, %f36, %f42;
$L__BB1_17:
	@%p35 bra 	$L__BB1_19;
	mul.wide.s32 	%rd34, %r114, 4;
	add.s64 	%rd35, %rd2, %rd34;
	ld.global.f32 	%f37, [%rd35];
	mul.wide.s32 	%rd36, %r123, 4;
	add.s64 	%rd37, %rd1, %rd36;
	ld.global.f32 	%f38, [%rd37];
	fma.rn.f32 	%f42, %f37, %f38, %f42;
$L__BB1_19:
	@%p36 bra 	$L__BB1_21;
	mul.wide.s32 	%rd38, %r115, 4;
	add.s64 	%rd39, %rd2, %rd38;
	ld.global.f32 	%f39, [%rd39];
	mul.wide.s32 	%rd40, %r122, 4;
	add.s64 	%rd41, %rd1, %rd40;
	ld.global.f32 	%f40, [%rd41];
	fma.rn.f32 	%f42, %f39, %f40, %f42;
$L__BB1_21:
	add.s32 	%r124, %r124, %r14;
	add.s32 	%r123, %r123, %r14;
	add.s32 	%r122, %r122, %r14;
	add.s32 	%r121, %r121, %r14;
	add.s32 	%r120, %r120, %r14;
	add.s32 	%r119, %r119, %r14;
	add.s32 	%r118, %r118, %r14;
	add.s32 	%r117, %r117, %r14;
	add.s32 	%r116, %r116, %r14;
	add.s32 	%r115, %r115, 1;
	add.s32 	%r114, %r114, 1;
	add.s32 	%r113, %r113, 1;
	add.s32 	%r112, %r112, 1;
	add.s32 	%r111, %r111, 1;
	add.s32 	%r110, %r110, 1;
	add.s32 	%r109, %r109, 1;
	add.s32 	%r108, %r108, 1;
	add.s32 	%r107, %r107, 1;
	add.s32 	%r106, %r106, 1;
	setp.ne.s32 	%p37, %r106, 0;
	@%p37 bra 	$L__BB1_3;
$L__BB1_22:
	ld.param.u64 	%rd45, [_Z27naive_conv2d_backward_inputPKfS0_Pfiiiii_param_2];
	cvta.to.global.u64 	%rd42, %rd45;
	mul.wide.s32 	%rd43, %r1, 4;
	add.s64 	%rd44, %rd42, %rd43;
	st.global.f32 	[%rd44], %f42;
$L__BB1_23:
	ret;

}
	// .globl	_Z28naive_conv2d_backward_weightPKfS0_Pfiiiii
.visible .entry _Z28naive_conv2d_backward_weightPKfS0_Pfiiiii(
	.param .u64 .ptr .align 1 _Z28naive_conv2d_backward_weightPKfS0_Pfiiiii_param_0,
	.param .u64 .ptr .align 1 _Z28naive_conv2d_backward_weightPKfS0_Pfiiiii_param_1,
	.param .u64 .ptr .align 1 _Z28naive_conv2d_backward_weightPKfS0_Pfiiiii_param_2,
	.param .u32 _Z28naive_conv2d_backward_weightPKfS0_Pfiiiii_param_3,
	.param .u32 _Z28naive_conv2d_backward_weightPKfS0_Pfiiiii_param_4,
	.param .u32 _Z28naive_conv2d_backward_weightPKfS0_Pfiiiii_param_5,
	.param .u32 _Z28naive_conv2d_backward_weightPKfS0_Pfiiiii_param_6,
	.param .u32 _Z28naive_conv2d_backward_weightPKfS0_Pfiiiii_param_7
)
{
	.reg .pred 	%p<94>;
	.reg .b32 	%r<200>;
	.reg .b32 	%f<101>;
	.reg .b64 	%rd<70>;

	ld.param.u64 	%rd4, [_Z28naive_conv2d_backward_weightPKfS0_Pfiiiii_param_0];
	ld.param.u64 	%rd5, [_Z28naive_conv2d_backward_weightPKfS0_Pfiiiii_param_1];
	ld.param.u32 	%r86, [_Z28naive_conv2d_backward_weightPKfS0_Pfiiiii_param_4];
	ld.param.u32 	%r87, [_Z28naive_conv2d_backward_weightPKfS0_Pfiiiii_param_5];
	ld.param.u32 	%r88, [_Z28naive_conv2d_backward_weightPKfS0_Pfiiiii_param_6];
	ld.param.u32 	%r89, [_Z28naive_conv2d_backward_weightPKfS0_Pfiiiii_param_7];
	cvta.to.global.u64 	%rd1, %rd5;
	cvta.to.global.u64 	%rd2, %rd4;
	mov.u32 	%r90, %ctaid.x;
	mov.u32 	%r91, %ntid.x;
	mov.u32 	%r92, %tid.x;
	mad.lo.s32 	%r1, %r90, %r91, %r92;
	mul.lo.s32 	%r2, %r88, 9;
	mul.lo.s32 	%r93, %r2, %r89;
	setp.ge.s32 	%p2, %r1, %r93;
	@%p2 bra 	$L__BB2_47;
	ld.param.u32 	%r175, [_Z28naive_conv2d_backward_weightPKfS0_Pfiiiii_param_3];
	div.s32 	%r94, %r1, %r88;
	mul.lo.s32 	%r95, %r94, %r88;
	sub.s32 	%r3, %r1, %r95;
	mul.hi.s32 	%r96, %r94, 1431655766;
	shr.u32 	%r97, %r96, 31;
	add.s32 	%r98, %r96, %r97;
	mul.lo.s32 	%r99, %r98, 3;
	sub.s32 	%r4, %r94, %r99;
	div.s32 	%r5, %r1, %r2;
	min.s32 	%r100, %r175, %r86;
	mov.f32 	%f79, 0f00000000;
	min.s32 	%r101, %r100, %r87;
	setp.lt.s32 	%p3, %r101, 1;
	@%p3 bra 	$L__BB2_46;
	and.b32  	%r6, %r87, 7;
	and.b32  	%r7, %r87, 2147483640;
	shl.b32 	%r8, %r89, 3;
	shl.b32 	%r9, %r88, 3;
	mul.lo.s32 	%r103, %r88, 3;
	div.s32 	%r104, %r1, %r103;
	mul.hi.s32 	%r105, %r104, 1431655766;
	shr.u32 	%r106, %r105, 31;
	add.s32 	%r107, %r105, %r106;
	mul.lo.s32 	%r108, %r107, 3;
	sub.s32 	%r10, %r104, %r108;
	mov.f32 	%f79, 0f00000000;
	mov.b32 	%r177, 0;
$L__BB2_3:
	mul.lo.s32 	%r12, %r177, %r86;
	mov.b32 	%r178, 0;
$L__BB2_4:
	setp.lt.u32 	%p4, %r87, 8;
	add.s32 	%r111, %r178, %r10;
	setp.gt.s32 	%p5, %r111, 0;
	setp.le.s32 	%p6, %r111, %r86;
	and.pred  	%p1, %p5, %p6;
	add.s32 	%r112, %r12, %r111;
	add.s32 	%r113, %r112, -1;
	mul.lo.s32 	%r14, %r113, %r87;
	add.s32 	%r15, %r14, -1;
	add.s32 	%r16, %r178, %r12;
	mul.lo.s32 	%r17, %r16, %r87;
	mov.b32 	%r198, 0;
	@%p4 bra 	$L__BB2_23;
	and.b32  	%r114, %r87, 2147483640;
	neg.s32 	%r196, %r114;
	add.s32 	%r115, %r17, 7;
	mad.lo.s32 	%r195, %r89, %r115, %r5;
	add.s32 	%r116, %r17, 6;
	mad.lo.s32 	%r194, %r89, %r116, %r5;
	add.s32 	%r117, %r17, 5;
	mad.lo.s32 	%r193, %r89, %r117, %r5;
	add.s32 	%r118, %r17, 4;
	mad.lo.s32 	%r192, %r89, %r118, %r5;
	add.s32 	%r119, %r17, 3;
	mad.lo.s32 	%r191, %r89, %r119, %r5;
	add.s32 	%r120, %r17, 2;
	mad.lo.s32 	%r190, %r89, %r120, %r5;
	mad.lo.s32 	%r121, %r89, %r17, %r89;
	add.s32 	%r189, %r5, %r121;
	mul.lo.s32 	%r122, %r89, %r87;
	mad.lo.s32 	%r188, %r122, %r16, %r5;
	add.s32 	%r123, %r4, %r14;
	mul.lo.s32 	%r124, %r88, %r123;
	add.s32 	%r187, %r3, %r124;
	add.s32 	%r125, %r124, %r88;
	add.s32 	%r185, %r3, %r125;
	add.s32 	%r126, %r123, 2;
	mad.lo.s32 	%r184, %r88, %r126, %r3;
	add.s32 	%r186, %r4, 3;
	add.s32 	%r127, %r186, %r14;
	mad.lo.s32 	%r183, %r88, %r127, %r3;
	add.s32 	%r128, %r123, 4;
	mad.lo.s32 	%r182, %r88, %r128, %r3;
	add.s32 	%r129, %r123, 5;
	mad.lo.s32 	%r181, %r88, %r129, %r3;
	add.s32 	%r130, %r123, 6;
	mad.lo.s32 	%r180, %r88, %r130, %r3;
	add.s32 	%r131, %r123, -1;
	mad.lo.s32 	%r179, %r88, %r131, %r3;
$L__BB2_6:
	.pragma "nounroll";
	add.s32 	%r54, %r186, -3;
	setp.gt.s32 	%p7, %r54, 0;
	setp.le.s32 	%p8, %r54, %r87;
	and.pred  	%p9, %p7, %p8;
	and.pred  	%p10, %p1, %p9;
	not.pred 	%p11, %p10;
	@%p11 bra 	$L__BB2_8;
	mul.wide.s32 	%rd6, %r179, 4;
	add.s64 	%rd7, %rd2, %rd6;
	ld.global.f32 	%f44, [%rd7];
	mul.wide.s32 	%rd8, %r188, 4;
	add.s64 	%rd9, %rd1, %rd8;
	ld.global.f32 	%f45, [%rd9];
	fma.rn.f32 	%f79, %f44, %f45, %f79;
$L__BB2_8:
	add.s32 	%r132, %r186, -2;
	setp.lt.u32 	%p12, %r54, 2147483647;
	setp.le.s32 	%p13, %r132, %r87;
	and.pred  	%p14, %p12, %p13;
	and.pred  	%p15, %p1, %p14;
	not.pred 	%p16, %p15;
	@%p16 bra 	$L__BB2_10;
	mul.wide.s32 	%rd10, %r187, 4;
	add.s64 	%rd11, %rd2, %rd10;
	ld.global.f32 	%f46, [%rd11];
	mul.wide.s32 	%rd12, %r189, 4;
	add.s64 	%rd13, %rd1, %rd12;
	ld.global.f32 	%f47, [%rd13];
	fma.rn.f32 	%f79, %f46, %f47, %f79;
$L__BB2_10:
	add.s32 	%r133, %r186, -1;
	setp.gt.s32 	%p17, %r133, 0;
	setp.le.s32 	%p18, %r133, %r87;
	and.pred  	%p19, %p17, %p18;
	and.pred  	%p20, %p1, %p19;
	not.pred 	%p21, %p20;
	@%p21 bra 	$L__BB2_12;
	mul.wide.s32 	%rd14, %r185, 4;
	add.s64 	%rd15, %rd2, %rd14;
	ld.global.f32 	%f48, [%rd15];
	mul.wide.s32 	%rd16, %r190, 4;
	add.s64 	%rd17, %rd1, %rd16;
	ld.global.f32 	%f49, [%rd17];
	fma.rn.f32 	%f79, %f48, %f49, %f79;
$L__BB2_12:
	setp.gt.s32 	%p22, %r186, 0;
	setp.le.s32 	%p23, %r186, %r87;
	and.pred  	%p24, %p22, %p23;
	and.pred  	%p25, %p1, %p24;
	not.pred 	%p26, %p25;
	@%p26 bra 	$L__BB2_14;
	mul.wide.s32 	%rd18, %r184, 4;
	add.s64 	%rd19, %rd2, %rd18;
	ld.global.f32 	%f50, [%rd19];
	mul.wide.s32 	%rd20, %r191, 4;
	add.s64 	%rd21, %rd1, %rd20;
	ld.global.f32 	%f51, [%rd21];
	fma.rn.f32 	%f79, %f50, %f51, %f79;
$L__BB2_14:
	add.s32 	%r134, %r186, 1;
	setp.gt.s32 	%p27, %r134, 0;
	setp.le.s32 	%p28, %r134, %r87;
	and.pred  	%p29, %p27, %p28;
	and.pred  	%p30, %p1, %p29;
	not.pred 	%p31, %p30;
	@%p31 bra 	$L__BB2_16;
	mul.wide.s32 	%rd22, %r183, 4;
	add.s64 	%rd23, %rd2, %rd22;
	ld.global.f32 	%f52, [%rd23];
	mul.wide.s32 	%rd24, %r192, 4;
	add.s64 	%rd25, %rd1, %rd24;
	ld.global.f32 	%f53, [%rd25];
	fma.rn.f32 	%f79, %f52, %f53, %f79;
$L__BB2_16:
	add.s32 	%r135, %r186, 2;
	setp.gt.s32 	%p32, %r135, 0;
	setp.le.s32 	%p33, %r135, %r87;
	and.pred  	%p34, %p32, %p33;
	and.pred  	%p35, %p1, %p34;
	not.pred 	%p36, %p35;
	@%p36 bra 	$L__BB2_18;
	mul.wide.s32 	%rd26, %r182, 4;
	add.s64 	%rd27, %rd2, %rd26;
	ld.global.f32 	%f54, [%rd27];
	mul.wide.s32 	%rd28, %r193, 4;
	add.s64 	%rd29, %rd1, %rd28;
	ld.global.f32 	%f55, [%rd29];
	fma.rn.f32 	%f79, %f54, %f55, %f79;
$L__BB2_18:
	add.s32 	%r136, %r186, 3;
	setp.gt.s32 	%p37, %r136, 0;
	setp.le.s32 	%p38, %r136, %r87;
	and.pred  	%p39, %p37, %p38;
	and.pred  	%p40, %p1, %p39;
	not.pred 	%p41, %p40;
	@%p41 bra 	$L__BB2_20;
	mul.wide.s32 	%rd30, %r181, 4;
	add.s64 	%rd31, %rd2, %rd30;
	ld.global.f32 	%f56, [%rd31];
	mul.wide.s32 	%rd32, %r194, 4;
	add.s64 	%rd33, %rd1, %rd32;
	ld.global.f32 	%f57, [%rd33];
	fma.rn.f32 	%f79, %f56, %f57, %f79;
$L__BB2_20:
	add.s32 	%r137, %r186, 4;
	setp.gt.s32 	%p42, %r137, 0;
	setp.le.s32 	%p43, %r137, %r87;
	and.pred  	%p44, %p42, %p43;
	and.pred  	%p45, %p1, %p44;
	not.pred 	%p46, %p45;
	@%p46 bra 	$L__BB2_22;
	mul.wide.s32 	%rd34, %r180, 4;
	add.s64 	%rd35, %rd2, %rd34;
	ld.global.f32 	%f58, [%rd35];
	mul.wide.s32 	%rd36, %r195, 4;
	add.s64 	%rd37, %rd1, %rd36;
	ld.global.f32 	%f59, [%rd37];
	fma.rn.f32 	%f79, %f58, %f59, %f79;
$L__BB2_22:
	add.s32 	%r196, %r196, 8;
	add.s32 	%r195, %r195, %r8;
	add.s32 	%r194, %r194, %r8;
	add.s32 	%r193, %r193, %r8;
	add.s32 	%r192, %r192, %r8;
	add.s32 	%r191, %r191, %r8;
	add.s32 	%r190, %r190, %r8;
	add.s32 	%r189, %r189, %r8;
	add.s32 	%r188, %r188, %r8;
	add.s32 	%r187, %r187, %r9;
	add.s32 	%r186, %r186, 8;
	add.s32 	%r185, %r185, %r9;
	add.s32 	%r184, %r184, %r9;
	add.s32 	%r183, %r183, %r9;
	add.s32 	%r182, %r182, %r9;
	add.s32 	%r181, %r181, %r9;
	add.s32 	%r180, %r180, %r9;
	add.s32 	%r179, %r179, %r9;
	setp.ne.s32 	%p47, %r196, 0;
	mov.u32 	%r198, %r7;
	@%p47 bra 	$L__BB2_6;
$L__BB2_23:
	setp.eq.s32 	%p48, %r6, 0;
	@%p48 bra 	$L__BB2_44;
	add.s32 	%r138, %r6, -1;
	setp.lt.u32 	%p49, %r138, 3;
	@%p49 bra 	$L__BB2_34;
	add.s32 	%r74, %r198, %r4;
	setp.gt.s32 	%p50, %r74, 0;
	setp.le.s32 	%p51, %r74, %r87;
	and.pred  	%p52, %p50, %p51;
	and.pred  	%p54, %p1, %p52;
	not.pred 	%p55, %p54;
	@%p55 bra 	$L__BB2_27;
	add.s32 	%r139, %r15, %r74;
	mad.lo.s32 	%r140, %r139, %r88, %r3;
	add.s32 	%r141, %r198, %r17;
	mad.lo.s32 	%r142, %r141, %r89, %r5;
	mul.wide.s32 	%rd38, %r140, 4;
	add.s64 	%rd39, %rd2, %rd38;
	ld.global.f32 	%f61, [%rd39];
	mul.wide.s32 	%rd40, %r142, 4;
	add.s64 	%rd41, %rd1, %rd40;
	ld.global.f32 	%f62, [%rd41];
	fma.rn.f32 	%f79, %f61, %f62, %f79;
$L__BB2_27:
	add.s32 	%r143, %r74, 1;
	setp.lt.u32 	%p56, %r74, 2147483647;
	setp.le.s32 	%p57, %r143, %r87;
	and.pred  	%p58, %p56, %p57;
	and.pred  	%p59, %p1, %p58;
	not.pred 	%p60, %p59;
	@%p60 bra 	$L__BB2_29;
	add.s32 	%r144, %r198, %r17;
	add.s32 	%r145, %r14, %r74;
	mad.lo.s32 	%r146, %r145, %r88, %r3;
	mad.lo.s32 	%r147, %r89, %r144, %r89;
	add.s32 	%r148, %r147, %r5;
	mul.wide.s32 	%rd42, %r146, 4;
	add.s64 	%rd43, %rd2, %rd42;
	ld.global.f32 	%f63, [%rd43];
	mul.wide.s32 	%rd44, %r148, 4;
	add.s64 	%rd45, %rd1, %rd44;
	ld.global.f32 	%f64, [%rd45];
	fma.rn.f32 	%f79, %f63, %f64, %f79;
$L__BB2_29:
	add.s32 	%r75, %r74, 2;
	setp.gt.s32 	%p61, %r75, 0;
	setp.le.s32 	%p62, %r75, %r87;
	and.pred  	%p63, %p61, %p62;
	and.pred  	%p64, %p1, %p63;
	not.pred 	%p65, %p64;
	@%p65 bra 	$L__BB2_31;
	add.s32 	%r149, %r198, %r17;
	add.s32 	%r150, %r15, %r75;
	mad.lo.s32 	%r151, %r150, %r88, %r3;
	add.s32 	%r152, %r149, 2;
	mad.lo.s32 	%r153, %r152, %r89, %r5;
	mul.wide.s32 	%rd46, %r151, 4;
	add.s64 	%rd47, %rd2, %rd46;
	ld.global.f32 	%f65, [%rd47];
	mul.wide.s32 	%rd48, %r153, 4;
	add.s64 	%rd49, %rd1, %rd48;
	ld.global.f32 	%f66, [%rd49];
	fma.rn.f32 	%f79, %f65, %f66, %f79;
$L__BB2_31:
	add.s32 	%r76, %r74, 3;
	setp.gt.s32 	%p66, %r76, 0;
	setp.le.s32 	%p67, %r76, %r87;
	and.pred  	%p68, %p66, %p67;
	and.pred  	%p69, %p1, %p68;
	not.pred 	%p70, %p69;
	@%p70 bra 	$L__BB2_33;
	add.s32 	%r154, %r198, %r17;
	add.s32 	%r155, %r15, %r76;
	mad.lo.s32 	%r156, %r155, %r88, %r3;
	add.s32 	%r157, %r154, 3;
	mad.lo.s32 	%r158, %r157, %r89, %r5;
	mul.wide.s32 	%rd50, %r156, 4;
	add.s64 	%rd51, %rd2, %rd50;
	ld.global.f32 	%f67, [%rd51];
	mul.wide.s32 	%rd52, %r158, 4;
	add.s64 	%rd53, %rd1, %rd52;
	ld.global.f32 	%f68, [%rd53];
	fma.rn.f32 	%f79, %f67, %f68, %f79;
$L__BB2_33:
	add.s32 	%r198, %r198, 4;
$L__BB2_34:
	and.b32  	%r159, %r87, 3;
	setp.eq.s32 	%p71, %r159, 0;
	@%p71 bra 	$L__BB2_44;
	setp.eq.s32 	%p72, %r159, 1;
	@%p72 bra 	$L__BB2_41;
	add.s32 	%r79, %r198, %r4;
	setp.gt.s32 	%p73, %r79, 0;
	setp.le.s32 	%p74, %r79, %r87;
	and.pred  	%p75, %p73, %p74;
	and.pred  	%p77, %p1, %p75;
	not.pred 	%p78, %p77;
	@%p78 bra 	$L__BB2_38;
	add.s32 	%r160, %r15, %r79;
	mad.lo.s32 	%r161, %r160, %r88, %r3;
	add.s32 	%r162, %r198, %r17;
	mad.lo.s32 	%r163, %r162, %r89, %r5;
	mul.wide.s32 	%rd54, %r161, 4;
	add.s64 	%rd55, %rd2, %rd54;
	ld.global.f32 	%f70, [%rd55];
	mul.wide.s32 	%rd56, %r163, 4;
	add.s64 	%rd57, %rd1, %rd56;
	ld.global.f32 	%f71, [%rd57];
	fma.rn.f32 	%f79, %f70, %f71, %f79;
$L__BB2_38:
	add.s32 	%r164, %r79, 1;
	setp.lt.u32 	%p79, %r79, 2147483647;
	setp.le.s32 	%p80, %r164, %r87;
	and.pred  	%p81, %p79, %p80;
	and.pred  	%p82, %p1, %p81;
	not.pred 	%p83, %p82;
	@%p83 bra 	$L__BB2_40;
	add.s32 	%r165, %r198, %r17;
	add.s32 	%r166, %r14, %r79;
	mad.lo.s32 	%r167, %r166, %r88, %r3;
	mad.lo.s32 	%r168, %r89, %r165, %r89;
	add.s32 	%r169, %r168, %r5;
	mul.wide.s32 	%rd58, %r167, 4;
	add.s64 	%rd59, %rd2, %rd58;
	ld.global.f32 	%f72, [%rd59];
	mul.wide.s32 	%rd60, %r169, 4;
	add.s64 	%rd61, %rd1, %rd60;
	ld.global.f32 	%f73, [%rd61];
	fma.rn.f32 	%f79, %f72, %f73, %f79;
$L__BB2_40:
	add.s32 	%r198, %r198, 2;
$L__BB2_41:
	and.b32  	%r170, %r87, 1;
	setp.eq.b32 	%p84, %r170, 1;
	not.pred 	%p85, %p84;
	@%p85 bra 	$L__BB2_44;
	add.s32 	%r82, %r198, %r4;
	setp.gt.s32 	%p86, %r82, 0;
	setp.le.s32 	%p87, %r82, %r87;
	and.pred  	%p88, %p86, %p87;
	and.pred  	%p90, %p1, %p88;
	not.pred 	%p91, %p90;
	@%p91 bra 	$L__BB2_44;
	add.s32 	%r171, %r15, %r82;
	mad.lo.s32 	%r172, %r171, %r88, %r3;
	add.s32 	%r173, %r198, %r17;
	mad.lo.s32 	%r174, %r173, %r89, %r5;
	mul.wide.s32 	%rd62, %r172, 4;
	add.s64 	%rd63, %rd2, %rd62;
	ld.global.f32 	%f74, [%rd63];
	mul.wide.s32 	%rd64, %r174, 4;
	add.s64 	%rd65, %rd1, %rd64;
	ld.global.f32 	%f75, [%rd65];
	fma.rn.f32 	%f79, %f74, %f75, %f79;
$L__BB2_44:
	add.s32 	%r178, %r178, 1;
	setp.ne.s32 	%p92, %r178, %r86;
	@%p92 bra 	$L__BB2_4;
	ld.param.u32 	%r176, [_Z28naive_conv2d_backward_weightPKfS0_Pfiiiii_param_3];
	add.s32 	%r177, %r177, 1;
	setp.ne.s32 	%p93, %r177, %r176;
	@%p93 bra 	$L__BB2_3;
$L__BB2_46:
	ld.param.u64 	%rd69, [_Z28naive_conv2d_backward_weightPKfS0_Pfiiiii_param_2];
	cvta.to.global.u64 	%rd66, %rd69;
	mul.wide.s32 	%rd67, %r1, 4;
	add.s64 	%rd68, %rd66, %rd67;
	st.global.f32 	[%rd68], %f79;
$L__BB2_47:
	ret;

}
	// .globl	_Z26naive_conv2d_backward_biasPKfPfiiii
.visible .entry _Z26naive_conv2d_backward_biasPKfPfiiii(
	.param .u64 .ptr .align 1 _Z26naive_conv2d_backward_biasPKfPfiiii_param_0,
	.param .u64 .ptr .align 1 _Z26naive_conv2d_backward_biasPKfPfiiii_param_1,
	.param .u32 _Z26naive_conv2d_backward_biasPKfPfiiii_param_2,
	.param .u32 _Z26naive_conv2d_backward_biasPKfPfiiii_param_3,
	.param .u32 _Z26naive_conv2d_backward_biasPKfPfiiii_param_4,
	.param .u32 _Z26naive_conv2d_backward_biasPKfPfiiii_param_5
)
{
	.reg .pred 	%p<14>;
	.reg .b32 	%r<53>;
	.reg .b32 	%f<90>;
	.reg .b64 	%rd<46>;

	ld.param.u64 	%rd6, [_Z26naive_conv2d_backward_biasPKfPfiiii_param_0];
	ld.param.u64 	%rd5, [_Z26naive_conv2d_backward_biasPKfPfiiii_param_1];
	ld.param.u32 	%r28, [_Z26naive_conv2d_backward_biasPKfPfiiii_param_2];
	ld.param.u32 	%r29, [_Z26naive_conv2d_backward_biasPKfPfiiii_param_3];
	ld.param.u32 	%r30, [_Z26naive_conv2d_backward_biasPKfPfiiii_param_4];
	ld.param.u32 	%r31, [_Z26naive_conv2d_backward_biasPKfPfiiii_param_5];
	cvta.to.global.u64 	%rd1, %rd6;
	mov.u32 	%r32, %ctaid.x;
	mov.u32 	%r33, %ntid.x;
	mov.u32 	%r34, %tid.x;
	mad.lo.s32 	%r1, %r32, %r33, %r34;
	setp.ge.s32 	%p1, %r1, %r31;
	@%p1 bra 	$L__BB3_20;
	min.s32 	%r35, %r28, %r29;
	mov.f32 	%f88, 0f00000000;
	min.s32 	%r36, %r35, %r30;
	setp.lt.s32 	%p2, %r36, 1;
	@%p2 bra 	$L__BB3_19;
	and.b32  	%r2, %r30, 15;
	add.s32 	%r3, %r2, -1;
	and.b32  	%r4, %r30, 7;
	add.s32 	%r5, %r4, -1;
	and.b32  	%r6, %r30, 2147483632;
	and.b32  	%r7, %r30, 3;
	neg.s32 	%r8, %r6;
	mul.lo.s32 	%r9, %r31, %r30;
	shl.b32 	%r10, %r31, 4;
	mov.f32 	%f88, 0f00000000;
	mov.b32 	%r46, 0;
	mul.wide.s32 	%rd3, %r31, 4;
$L__BB3_3:
	mul.lo.s32 	%r12, %r46, %r29;
	mov.b32 	%r47, 0;
$L__BB3_4:
	setp.lt.u32 	%p3, %r30, 16;
	add.s32 	%r14, %r47, %r12;
	mul.lo.s32 	%r15, %r14, %r30;
	mov.b32 	%r51, 0;
	@%p3 bra 	$L__BB3_7;
	mad.lo.s32 	%r48, %r9, %r14, %r1;
	mov.u32 	%r49, %r8;
$L__BB3_6:
	.pragma "nounroll";
	mul.wide.s32 	%rd7, %r48, 4;
	add.s64 	%rd8, %rd1, %rd7;
	ld.global.f32 	%f21, [%rd8];
	add.f32 	%f22, %f88, %f21;
	mul.wide.s32 	%rd9, %r31, 4;
	add.s64 	%rd10, %rd8, %rd9;
	ld.global.f32 	%f23, [%rd10];
	add.f32 	%f24, %f22, %f23;
	add.s64 	%rd11, %rd10, %rd9;
	ld.global.f32 	%f25, [%rd11];
	add.f32 	%f26, %f24, %f25;
	add.s64 	%rd12, %rd11, %rd9;
	ld.global.f32 	%f27, [%rd12];
	add.f32 	%f28, %f26, %f27;
	add.s64 	%rd13, %rd12, %rd9;
	ld.global.f32 	%f29, [%rd13];
	add.f32 	%f30, %f28, %f29;
	add.s64 	%rd14, %rd13, %rd9;
	ld.global.f32 	%f31, [%rd14];
	add.f32 	%f32, %f30, %f31;
	add.s64 	%rd15, %rd14, %rd9;
	ld.global.f32 	%f33, [%rd15];
	add.f32 	%f34, %f32, %f33;
	add.s64 	%rd16, %rd15, %rd9;
	ld.global.f32 	%f35, [%rd16];
	add.f32 	%f36, %f34, %f35;
	add.s64 	%rd17, %rd16, %rd9;
	ld.global.f32 	%f37, [%rd17];
	add.f32 	%f38, %f36, %f37;
	add.s64 	%rd18, %rd17, %rd9;
	ld.global.f32 	%f39, [%rd18];
	add.f32 	%f40, %f38, %f39;
	add.s64 	%rd19, %rd18, %rd9;
	ld.global.f32 	%f41, [%rd19];
	add.f32 	%f42, %f40, %f41;
	add.s64 	%rd20, %rd19, %rd9;
	ld.global.f32 	%f43, [%rd20];
	add.f32 	%f44, %f42, %f43;
	add.s64 	%rd21, %rd20, %rd9;
	ld.global.f32 	%f45, [%rd21];
	add.f32 	%f46, %f44, %f45;
	add.s64 	%rd22, %rd21, %rd9;
	ld.global.f32 	%f47, [%rd22];
	add.f32 	%f48, %f46, %f47;
	add.s64 	%rd23, %rd22, %rd9;
	ld.global.f32 	%f49, [%rd23];
	add.f32 	%f50, %f48, %f49;
	add.s64 	%rd24, %rd23, %rd9;
	ld.global.f32 	%f51, [%rd24];
	add.f32 	%f88, %f50, %f51;
	add.s32 	%r49, %r49, 16;
	add.s32 	%r48, %r48, %r10;
	setp.eq.s32 	%p4, %r49, 0;
	mov.u32 	%r51, %r6;
	@%p4 bra 	$L__BB3_7;
	bra.uni 	$L__BB3_6;
$L__BB3_7:
	setp.eq.s32 	%p5, %r2, 0;
	@%p5 bra 	$L__BB3_17;
	setp.lt.u32 	%p6, %r3, 7;
	@%p6 bra 	$L__BB3_10;
	add.s32 	%r40, %r51, %r15;
	mad.lo.s32 	%r41, %r40, %r31, %r1;
	mul.wide.s32 	%rd25, %r41, 4;
	add.s64 	%rd26, %rd1, %rd25;
	ld.global.f32 	%f53, [%rd26];
	add.f32 	%f54, %f88, %f53;
	mul.wide.s32 	%rd27, %r31, 4;
	add.s64 	%rd28, %rd26, %rd27;
	ld.global.f32 	%f55, [%rd28];
	add.f32 	%f56, %f54, %f55;
	add.s64 	%rd29, %rd28, %rd27;
	ld.global.f32 	%f57, [%rd29];
	add.f32 	%f58, %f56, %f57;
	add.s64 	%rd30, %rd29, %rd27;
	ld.global.f32 	%f59, [%rd30];
	add.f32 	%f60, %f58, %f59;
	add.s64 	%rd31, %rd30, %rd27;
	ld.global.f32 	%f61, [%rd31];
	add.f32 	%f62, %f60, %f61;
	add.s64 	%rd32, %rd31, %rd27;
	ld.global.f32 	%f63, [%rd32];
	add.f32 	%f64, %f62, %f63;
	add.s64 	%rd33, %rd32, %rd27;
	ld.global.f32 	%f65, [%rd33];
	add.f32 	%f66, %f64, %f65;
	add.s64 	%rd34, %rd33, %rd27;
	ld.global.f32 	%f67, [%rd34];
	add.f32 	%f88, %f66, %f67;
	add.s32 	%r51, %r51, 8;
$L__BB3_10:
	setp.eq.s32 	%p7, %r4, 0;
	@%p7 bra 	$L__BB3_17;
	setp.lt.u32 	%p8, %r5, 3;
	@%p8 bra 	$L__BB3_13;
	add.s32 	%r42, %r51, %r15;
	mad.lo.s32 	%r43, %r42, %r31, %r1;
	mul.wide.s32 	%rd35, %r43, 4;
	add.s64 	%rd36, %rd1, %rd35;
	ld.global.f32 	%f69, [%rd36];
	add.f32 	%f70, %f88, %f69;
	add.s64 	%rd38, %rd36, %rd3;
	ld.global.f32 	%f71, [%rd38];
	add.f32 	%f72, %f70, %f71;
	add.s64 	%rd39, %rd38, %rd3;
	ld.global.f32 	%f73, [%rd39];
	add.f32 	%f74, %f72, %f73;
	add.s64 	%rd40, %rd39, %rd3;
	ld.global.f32 	%f75, [%rd40];
	add.f32 	%f88, %f74, %f75;
	add.s32 	%r51, %r51, 4;
$L__BB3_13:
	setp.eq.s32 	%p9, %r7, 0;
	@%p9 bra 	$L__BB3_17;
	setp.eq.s32 	%p10, %r7, 1;
	add.s32 	%r44, %r51, %r15;
	mad.lo.s32 	%r45, %r44, %r31, %r1;
	mul.wide.s32 	%rd41, %r45, 4;
	add.s64 	%rd2, %rd1, %rd41;
	ld.global.f32 	%f76, [%rd2];
	add.f32 	%f88, %f88, %f76;
	@%p10 bra 	$L__BB3_17;
	setp.eq.s32 	%p11, %r7, 2;
	add.s64 	%rd4, %rd2, %rd3;
	ld.global.f32 	%f77, [%rd4];
	add.f32 	%f88, %f88, %f77;
	@%p11 bra 	$L__BB3_17;
	add.s64 	%rd42, %rd4, %rd3;
	ld.global.f32 	%f78, [%rd42];
	add.f32 	%f88, %f88, %f78;
$L__BB3_17:
	add.s32 	%r47, %r47, 1;
	setp.ne.s32 	%p12, %r47, %r29;
	@%p12 bra 	$L__BB3_4;
	add.s32 	%r46, %r46, 1;
	setp.ne.s32 	%p13, %r46, %r28;
	@%p13 bra 	$L__BB3_3;
$L__BB3_19:
	cvta.to.global.u64 	%rd43, %rd5;
	mul.wide.s32 	%rd44, %r1, 4;
	add.s64 	%rd45, %rd43, %rd44;
	st.global.f32 	[%rd45], %f88;
$L__BB3_20:
	ret;

}
	// .globl	_Z18naive_relu_forwardPKfPfi
.visible .entry _Z18naive_relu_forwardPKfPfi(
	.param .u64 .ptr .align 1 _Z18naive_relu_forwardPKfPfi_param_0,
	.param .u64 .ptr .align 1 _Z18naive_relu_forwardPKfPfi_param_1,
	.param .u32 _Z18naive_relu_forwardPKfPfi_param_2
)
{
	.reg .pred 	%p<2>;
	.reg .b32 	%r<6>;
	.reg .b32 	%f<3>;
	.reg .b64 	%rd<8>;

	ld.param.u64 	%rd1, [_Z18naive_relu_forwardPKfPfi_param_0];
	ld.param.u64 	%rd2, [_Z18naive_relu_forwardPKfPfi_param_1];
	ld.param.u32 	%r2, [_Z18naive_relu_forwardPKfPfi_param_2];
	mov.u32 	%r3, %ctaid.x;
	mov.u32 	%r4, %ntid.x;
	mov.u32 	%r5, %tid.x;
	mad.lo.s32 	%r1, %r3, %r4, %r5;
	setp.ge.s32 	%p1, %r1, %r2;
	@%p1 bra 	$L__BB4_2;
	cvta.to.global.u64 	%rd3, %rd1;
	cvta.to.global.u64 	%rd4, %rd2;
	mul.wide.s32 	%rd5, %r1, 4;
	add.s64 	%rd6, %rd3, %rd5;
	ld.global.f32 	%f1, [%rd6];
	max.f32 	%f2, %f1, 0f00000000;
	add.s64 	%rd7, %rd4, %rd5;
	st.global.f32 	[%rd7], %f2;
$L__BB4_2:
	ret;

}
	// .globl	_Z19naive_relu_backwardPKfS0_Pfi
.visible .entry _Z19naive_relu_backwardPKfS0_Pfi(
	.param .u64 .ptr .align 1 _Z19naive_relu_backwardPKfS0_Pfi_param_0,
	.param .u64 .ptr .align 1 _Z19naive_relu_backwardPKfS0_Pfi_param_1,
	.param .u64 .ptr .align 1 _Z19naive_relu_backwardPKfS0_Pfi_param_2,
	.param .u32 _Z19naive_relu_backwardPKfS0_Pfi_param_3
)
{
	.reg .pred 	%p<3>;
	.reg .b32 	%r<6>;
	.reg .b32 	%f<6>;
	.reg .b64 	%rd<13>;

	ld.param.u64 	%rd1, [_Z19naive_relu_backwardPKfS0_Pfi_param_0];
	ld.param.u64 	%rd2, [_Z19naive_relu_backwardPKfS0_Pfi_param_1];
	ld.param.u64 	%rd3, [_Z19naive_relu_backwardPKfS0_Pfi_param_2];
	ld.param.u32 	%r2, [_Z19naive_relu_backwardPKfS0_Pfi_param_3];
	mov.u32 	%r3, %ctaid.x;
	mov.u32 	%r4, %ntid.x;
	mov.u32 	%r5, %tid.x;
	mad.lo.s32 	%r1, %r3, %r4, %r5;
	setp.ge.s32 	%p1, %r1, %r2;
	@%p1 bra 	$L__BB5_4;
	cvta.to.global.u64 	%rd4, %rd2;
	mul.wide.s32 	%rd5, %r1, 4;
	add.s64 	%rd6, %rd4, %rd5;
	ld.global.f32 	%f4, [%rd6];
	setp.leu.f32 	%p2, %f4, 0f00000000;
	mov.f32 	%f5, 0f00000000;
	@%p2 bra 	$L__BB5_3;
	cvta.to.global.u64 	%rd7, %rd1;
	add.s64 	%rd9, %rd7, %rd5;
	ld.global.f32 	%f5, [%rd9];
$L__BB5_3:
	cvta.to.global.u64 	%rd10, %rd3;
	add.s64 	%rd12, %rd10, %rd5;
	st.global.f32 	[%rd12], %f5;
$L__BB5_4:
	ret;

}
	// .globl	_Z21naive_maxpool_forwardPKfPfPiiiii
.visible .entry _Z21naive_maxpool_forwardPKfPfPiiiii(
	.param .u64 .ptr .align 1 _Z21naive_maxpool_forwardPKfPfPiiiii_param_0,
	.param .u64 .ptr .align 1 _Z21naive_maxpool_forwardPKfPfPiiiii_param_1,
	.param .u64 .ptr .align 1 _Z21naive_maxpool_forwardPKfPfPiiiii_param_2,
	.param .u32 _Z21naive_maxpool_forwardPKfPfPiiiii_param_3,
	.param .u32 _Z21naive_maxpool_forwardPKfPfPiiiii_param_4,
	.param .u32 _Z21naive_maxpool_forwardPKfPfPiiiii_param_5,
	.param .u32 _Z21naive_maxpool_forwardPKfPfPiiiii_param_6
)
{
	.reg .pred 	%p<6>;
	.reg .b32 	%r<40>;
	.reg .b32 	%f<9>;
	.reg .b64 	%rd<17>;

	ld.param.u64 	%rd1, [_Z21naive_maxpool_forwardPKfPfPiiiii_param_0];
	ld.param.u64 	%rd2, [_Z21naive_maxpool_forwardPKfPfPiiiii_param_1];
	ld.param.u64 	%rd3, [_Z21naive_maxpool_forwardPKfPfPiiiii_param_2];
	ld.param.u32 	%r7, [_Z21naive_maxpool_forwardPKfPfPiiiii_param_3];
	ld.param.u32 	%r4, [_Z21naive_maxpool_forwardPKfPfPiiiii_param_4];
	ld.param.u32 	%r5, [_Z21naive_maxpool_forwardPKfPfPiiiii_param_5];
	ld.param.u32 	%r6, [_Z21naive_maxpool_forwardPKfPfPiiiii_param_6];
	mov.u32 	%r8, %ctaid.x;
	mov.u32 	%r9, %ntid.x;
	mov.u32 	%r10, %tid.x;
	mad.lo.s32 	%r1, %r8, %r9, %r10;
	shr.u32 	%r11, %r4, 31;
	add.s32 	%r12, %r4, %r11;
	shr.s32 	%r2, %r12, 1;
	shr.u32 	%r13, %r5, 31;
	add.s32 	%r14, %r5, %r13;
	shr.s32 	%r3, %r14, 1;
	mul.lo.s32 	%r15, %r2, %r7;
	mul.lo.s32 	%r16, %r15, %r3;
	mul.lo.s32 	%r17, %r16, %r6;
	setp.ge.s32 	%p1, %r1, %r17;
	@%p1 bra 	$L__BB6_2;
	cvta.to.global.u64 	%rd4, %rd2;
	cvta.to.global.u64 	%rd5, %rd3;
	cvta.to.global.u64 	%rd6, %rd1;
	div.s32 	%r18, %r1, %r6;
	mul.lo.s32 	%r19, %r18, %r6;
	sub.s32 	%r20, %r1, %r19;
	rem.s32 	%r21, %r18, %r3;
	mul.lo.s32 	%r22, %r6, %r3;
	div.s32 	%r23, %r1, %r22;
	rem.s32 	%r24, %r23, %r2;
	mul.lo.s32 	%r25, %r22, %r2;
	div.s32 	%r26, %r1, %r25;
	shl.b32 	%r27, %r24, 1;
	shl.b32 	%r28, %r21, 1;
	mad.lo.s32 	%r29, %r26, %r4, %r27;
	mad.lo.s32 	%r30, %r29, %r5, %r28;
	mad.lo.s32 	%r31, %r30, %r6, %r20;
	mul.wide.s32 	%rd7, %r31, 4;
	add.s64 	%rd8, %rd6, %rd7;
	ld.global.f32 	%f1, [%rd8];
	setp.gt.f32 	%p2, %f1, 0fD01502F9;
	max.f32 	%f2, %f1, 0fD01502F9;
	selp.b32 	%r32, %r31, 0, %p2;
	add.s32 	%r33, %r31, %r6;
	mul.wide.s32 	%rd9, %r6, 4;
	add.s64 	%rd10, %rd8, %rd9;
	ld.global.f32 	%f3, [%rd10];
	setp.gt.f32 	%p3, %f3, %f2;
	selp.f32 	%f4, %f3, %f2, %p3;
	selp.b32 	%r34, %r33, %r32, %p3;
	add.s32 	%r35, %r30, %r5;
	mad.lo.s32 	%r36, %r35, %r6, %r20;
	mul.wide.s32 	%rd11, %r36, 4;
	add.s64 	%rd12, %rd6, %rd11;
	ld.global.f32 	%f5, [%rd12];
	setp.gt.f32 	%p4, %f5, %f4;
	selp.f32 	%f6, %f5, %f4, %p4;
	selp.b32 	%r37, %r36, %r34, %p4;
	add.s32 	%r38, %r36, %r6;
	add.s64 	%rd13, %rd12, %rd9;
	ld.global.f32 	%f7, [%rd13];
	setp.gt.f32 	%p5, %f7, %f6;
	selp.f32 	%f8, %f7, %f6, %p5;
	selp.b32 	%r39, %r38, %r37, %p5;
	mul.wide.s32 	%rd14, %r1, 4;
	add.s64 	%rd15, %rd4, %rd14;
	st.global.f32 	[%rd15], %f8;
	add.s64 	%rd16, %rd5, %rd14;
	st.global.u32 	[%rd16], %r39;
$L__BB6_2:
	ret;

}
	// .globl	_Z22naive_maxpool_backwardPKfPKiPfiiii
.visible .entry _Z22naive_maxpool_backwardPKfPKiPfiiii(
	.param .u64 .ptr .align 1 _Z22naive_maxpool_backwardPKfPKiPfiiii_param_0,
	.param .u64 .ptr .align 1 _Z22naive_maxpool_backwardPKfPKiPfiiii_param_1,
	.param .u64 .ptr .align 1 _Z22naive_maxpool_backwardPKfPKiPfiiii_param_2,
	.param .u32 _Z22naive_maxpool_backwardPKfPKiPfiiii_param_3,
	.param .u32 _Z22naive_maxpool_backwardPKfPKiPfiiii_param_4,
	.param .u32 _Z22naive_maxpool_backwardPKfPKiPfiiii_param_5,
	.param .u32 _Z22naive_maxpool_backwardPKfPKiPfiiii_param_6
)
{
	.reg .pred 	%p<2>;
	.reg .b32 	%r<19>;
	.reg .b32 	%f<3>;
	.reg .b64 	%rd<12>;

	ld.param.u64 	%rd1, [_Z22naive_maxpool_backwardPKfPKiPfiiii_param_0];
	ld.param.u64 	%rd2, [_Z22naive_maxpool_backwardPKfPKiPfiiii_param_1];
	ld.param.u64 	%rd3, [_Z22naive_maxpool_backwardPKfPKiPfiiii_param_2];
	ld.param.u32 	%r2, [_Z22naive_maxpool_backwardPKfPKiPfiiii_param_3];
	ld.param.u32 	%r3, [_Z22naive_maxpool_backwardPKfPKiPfiiii_param_4];
	ld.param.u32 	%r4, [_Z22naive_maxpool_backwardPKfPKiPfiiii_param_5];
	ld.param.u32 	%r5, [_Z22naive_maxpool_backwardPKfPKiPfiiii_param_6];
	mov.u32 	%r6, %ctaid.x;
	mov.u32 	%r7, %ntid.x;
	mov.u32 	%r8, %tid.x;
	mad.lo.s32 	%r1, %r6, %r7, %r8;
	shr.u32 	%r9, %r3, 31;
	add.s32 	%r10, %r3, %r9;
	shr.s32 	%r11, %r10, 1;
	shr.u32 	%r12, %r4, 31;
	add.s32 	%r13, %r4, %r12;
	shr.s32 	%r14, %r13, 1;
	mul.lo.s32 	%r15, %r11, %r2;
	mul.lo.s32 	%r16, %r15, %r14;
	mul.lo.s32 	%r17, %r16, %r5;
	setp.ge.s32 	%p1, %r1, %r17;
	@%p1 bra 	$L__BB7_2;
	cvta.to.global.u64 	%rd4, %rd2;
	cvta.to.global.u64 	%rd5, %rd1;
	cvta.to.global.u64 	%rd6, %rd3;
	mul.wide.s32 	%rd7, %r1, 4;
	add.s64 	%rd8, %rd4, %rd7;
	ld.global.u32 	%r18, [%rd8];
	mul.wide.s32 	%rd9, %r18, 4;
	add.s64 	%rd10, %rd6, %rd9;
	add.s64 	%rd11, %rd5, %rd7;
	ld.global.f32 	%f1, [%rd11];
	atom.global.add.f32 	%f2, [%rd10], %f1;
$L__BB7_2:
	ret;

}
	// .globl	_Z22naive_upsample_forwardPKfPfiiii
.visible .entry _Z22naive_upsample_forwardPKfPfiiii(
	.param .u64 .ptr .align 1 _Z22naive_upsample_forwardPKfPfiiii_param_0,
	.param .u64 .ptr .align 1 _Z22naive_upsample_forwardPKfPfiiii_param_1,
	.param .u32 _Z22naive_upsample_forwardPKfPfiiii_param_2,
	.param .u32 _Z22naive_upsample_forwardPKfPfiiii_param_3,
	.param .u32 _Z22naive_upsample_forwardPKfPfiiii_param_4,
	.param .u32 _Z22naive_upsample_forwardPKfPfiiii_param_5
)
{
	.reg .pred 	%p<2>;
	.reg .b32 	%r<32>;
	.reg .b32 	%f<2>;
	.reg .b64 	%rd<9>;

	ld.param.u64 	%rd1, [_Z22naive_upsample_forwardPKfPfiiii_param_0];
	ld.param.u64 	%rd2, [_Z22naive_upsample_forwardPKfPfiiii_param_1];
	ld.param.u32 	%r7, [_Z22naive_upsample_forwardPKfPfiiii_param_2];
	ld.param.u32 	%r4, [_Z22naive_upsample_forwardPKfPfiiii_param_3];
	ld.param.u32 	%r5, [_Z22naive_upsample_forwardPKfPfiiii_param_4];
	ld.param.u32 	%r6, [_Z22naive_upsample_forwardPKfPfiiii_param_5];
	mov.u32 	%r8, %ctaid.x;
	mov.u32 	%r9, %ntid.x;
	mov.u32 	%r10, %tid.x;
	mad.lo.s32 	%r1, %r8, %r9, %r10;
	shl.b32 	%r2, %r4, 1;
	shl.b32 	%r3, %r5, 1;
	mul.lo.s32 	%r11, %r2, %r7;
	mul.lo.s32 	%r12, %r11, %r3;
	mul.lo.s32 	%r13, %r12, %r6;
	setp.ge.s32 	%p1, %r1, %r13;
	@%p1 bra 	$L__BB8_2;
	cvta.to.global.u64 	%rd3, %rd1;
	cvta.to.global.u64 	%rd4, %rd2;
	div.s32 	%r14, %r1, %r6;
	mul.lo.s32 	%r15, %r14, %r6;
	sub.s32 	%r16, %r1, %r15;
	rem.s32 	%r17, %r14, %r3;
	mul.lo.s32 	%r18, %r6, %r3;
	div.s32 	%r19, %r1, %r18;
	rem.s32 	%r20, %r19, %r2;
	mul.lo.s32 	%r21, %r18, %r2;
	div.s32 	%r22, %r1, %r21;
	shr.u32 	%r23, %r20, 31;
	add.s32 	%r24, %r20, %r23;
	shr.s32 	%r25, %r24, 1;
	shr.u32 	%r26, %r17, 31;
	add.s32 	%r27, %r17, %r26;
	shr.s32 	%r28, %r27, 1;
	mad.lo.s32 	%r29, %r22, %r4, %r25;
	mad.lo.s32 	%r30, %r29, %r5, %r28;
	mad.lo.s32 	%r31, %r30, %r6, %r16;
	mul.wide.s32 	%rd5, %r31, 4;
	add.s64 	%rd6, %rd3, %rd5;
	ld.global.f32 	%f1, [%rd6];
	mul.wide.s32 	%rd7, %r1, 4;
	add.s64 	%rd8, %rd4, %rd7;
	st.global.f32 	[%rd8], %f1;
$L__BB8_2:
	ret;

}
	// .globl	_Z23naive_upsample_backwardPKfPfiiii
.visible .entry _Z23naive_upsample_backwardPKfPfiiii(
	.param .u64 .ptr .align 1 _Z23naive_upsample_backwardPKfPfiiii_param_0,
	.param .u64 .ptr .align 1 _Z23naive_upsample_backwardPKfPfiiii_param_1,
	.param .u32 _Z23naive_upsample_backwardPKfPfiiii_param_2,
	.param .u32 _Z23naive_upsample_backwardPKfPfiiii_param_3,
	.param .u32 _Z23naive_upsample_backwardPKfPfiiii_param_4,
	.param .u32 _Z23naive_upsample_backwardPKfPfiiii_param_5
)
{
	.reg .pred 	%p<2>;
	.reg .b32 	%r<31>;
	.reg .b32 	%f<9>;
	.reg .b64 	%rd<14>;

	ld.param.u64 	%rd1, [_Z23naive_upsample_backwardPKfPfiiii_param_0];
	ld.param.u64 	%rd2, [_Z23naive_upsample_backwardPKfPfiiii_param_1];
	ld.param.u32 	%r5, [_Z23naive_upsample_backwardPKfPfiiii_param_2];
	ld.param.u32 	%r2, [_Z23naive_upsample_backwardPKfPfiiii_param_3];
	ld.param.u32 	%r3, [_Z23naive_upsample_backwardPKfPfiiii_param_4];
	ld.param.u32 	%r4, [_Z23naive_upsample_backwardPKfPfiiii_param_5];
	mov.u32 	%r6, %ctaid.x;
	mov.u32 	%r7, %ntid.x;
	mov.u32 	%r8, %tid.x;
	mad.lo.s32 	%r1, %r6, %r7, %r8;
	mul.lo.s32 	%r9, %r2, %r5;
	mul.lo.s32 	%r10, %r9, %r3;
	mul.lo.s32 	%r11, %r10, %r4;
	setp.ge.s32 	%p1, %r1, %r11;
	@%p1 bra 	$L__BB9_2;
	cvta.to.global.u64 	%rd3, %rd2;
	cvta.to.global.u64 	%rd4, %rd1;
	div.s32 	%r12, %r1, %r4;
	mul.lo.s32 	%r13, %r12, %r4;
	sub.s32 	%r14, %r1, %r13;
	rem.s32 	%r15, %r12, %r3;
	mul.lo.s32 	%r16, %r4, %r3;
	div.s32 	%r17, %r1, %r16;
	rem.s32 	%r18, %r17, %r2;
	mul.lo.s32 	%r19, %r16, %r2;
	div.s32 	%r20, %r1, %r19;
	shl.b32 	%r21, %r3, 1;
	shl.b32 	%r22, %r18, 1;
	shl.b32 	%r23, %r15, 1;
	mul.lo.s32 	%r24, %r2, %r20;
	shl.b32 	%r25, %r24, 1;
	add.s32 	%r26, %r25, %r22;
	mad.lo.s32 	%r27, %r21, %r26, %r23;
	mad.lo.s32 	%r28, %r27, %r4, %r14;
	mul.wide.s32 	%rd5, %r28, 4;
	add.s64 	%rd6, %rd4, %rd5;
	ld.global.f32 	%f1, [%rd6];
	add.f32 	%f2, %f1, 0f00000000;
	mul.wide.s32 	%rd7, %r4, 4;
	add.s64 	%rd8, %rd6, %rd7;
	ld.global.f32 	%f3, [%rd8];
	add.f32 	%f4, %f2, %f3;
	add.s32 	%r29, %r27, %r21;
	mad.lo.s32 	%r30, %r29, %r4, %r14;
	mul.wide.s32 	%rd9, %r30, 4;
	add.s64 	%rd10, %rd4, %rd9;
	ld.global.f32 	%f5, [%rd10];
	add.f32 	%f6, %f4, %f5;
	add.s64 	%rd11, %rd10, %rd7;
	ld.global.f32 	%f7, [%rd11];
	add.f32 	%f8, %f6, %f7;
	mul.wide.s32 	%rd12, %r1, 4;
	add.s64 	%rd13, %rd3, %rd12;
	st.global.f32 	[%rd13], %f8;
$L__BB9_2:
	ret;

}
	// .globl	_Z17naive_mse_forwardPKfS0_Pfi
.visible .entry _Z17naive_mse_forwardPKfS0_Pfi(
	.param .u64 .ptr .align 1 _Z17naive_mse_forwardPKfS0_Pfi_param_0,
	.param .u64 .ptr .align 1 _Z17naive_mse_forwardPKfS0_Pfi_param_1,
	.param .u64 .ptr .align 1 _Z17naive_mse_forwardPKfS0_Pfi_param_2,
	.param .u32 _Z17naive_mse_forwardPKfS0_Pfi_param_3
)
{
	.reg .pred 	%p<6>;
	.reg .b32 	%r<14>;
	.reg .b32 	%f<15>;
	.reg .b64 	%rd<10>;
	// demoted variable
	.shared .align 4 .b8 _ZZ17naive_mse_forwardPKfS0_PfiE5sdata[1024];
	ld.param.u64 	%rd1, [_Z17naive_mse_forwardPKfS0_Pfi_param_0];
	ld.param.u64 	%rd2, [_Z17naive_mse_forwardPKfS0_Pfi_param_1];
	ld.param.u64 	%rd3, [_Z17naive_mse_forwardPKfS0_Pfi_param_2];
	ld.param.u32 	%r7, [_Z17naive_mse_forwardPKfS0_Pfi_param_3];
	mov.u32 	%r1, %tid.x;
	mov.u32 	%r8, %ctaid.x;
	mov.u32 	%r13, %ntid.x;
	mad.lo.s32 	%r3, %r8, %r13, %r1;
	setp.ge.s32 	%p1, %r3, %r7;
	mov.f32 	%f14, 0f00000000;
	@%p1 bra 	$L__BB10_2;
	cvta.to.global.u64 	%rd4, %rd1;
	cvta.to.global.u64 	%rd5, %rd2;
	mul.wide.s32 	%rd6, %r3, 4;
	add.s64 	%rd7, %rd4, %rd6;
	ld.global.f32 	%f4, [%rd7];
	add.s64 	%rd8, %rd5, %rd6;
	ld.global.f32 	%f5, [%rd8];
	sub.f32 	%f6, %f4, %f5;
	mul.f32 	%f14, %f6, %f6;
$L__BB10_2:
	shl.b32 	%r9, %r1, 2;
	mov.u32 	%r10, _ZZ17naive_mse_forwardPKfS0_PfiE5sdata;
	add.s32 	%r4, %r10, %r9;
	st.shared.f32 	[%r4], %f14;
	bar.sync 	0;
	setp.lt.u32 	%p2, %r13, 2;
	@%p2 bra 	$L__BB10_6;
$L__BB10_3:
	shr.u32 	%r6, %r13, 1;
	setp.ge.u32 	%p3, %r1, %r6;
	@%p3 bra 	$L__BB10_5;
	shl.b32 	%r11, %r6, 2;
	add.s32 	%r12, %r4, %r11;
	ld.shared.f32 	%f7, [%r12];
	ld.shared.f32 	%f8, [%r4];
	add.f32 	%f9, %f7, %f8;
	st.shared.f32 	[%r4], %f9;
$L__BB10_5:
	bar.sync 	0;
	setp.gt.u32 	%p4, %r13, 3;
	mov.u32 	%r13, %r6;
	@%p4 bra 	$L__BB10_3;
$L__BB10_6:
	setp.ne.s32 	%p5, %r1, 0;
	@%p5 bra 	$L__BB10_8;
	ld.shared.f32 	%f10, [_ZZ17naive_mse_forwardPKfS0_PfiE5sdata];
	cvt.rn.f32.s32 	%f11, %r7;
	div.rn.f32 	%f12, %f10, %f11;
	cvta.to.global.u64 	%rd9, %rd3;
	atom.global.add.f32 	%f13, [%rd9], %f12;
$L__BB10_8:
	ret;

}
	// .globl	_Z18naive_mse_backwardPKfS0_Pfi
.visible .entry _Z18naive_mse_backwardPKfS0_Pfi(
	.param .u64 .ptr .align 1 _Z18naive_mse_backwardPKfS0_Pfi_param_0,
	.param .u64 .ptr .align 1 _Z18naive_mse_backwardPKfS0_Pfi_param_1,
	.param .u64 .ptr .align 1 _Z18naive_mse_backwardPKfS0_Pfi_param_2,
	.param .u32 _Z18naive_mse_backwardPKfS0_Pfi_param_3
)
{
	.reg .pred 	%p<2>;
	.reg .b32 	%r<6>;
	.reg .b32 	%f<7>;
	.reg .b64 	%rd<11>;

	ld.param.u64 	%rd1, [_Z18naive_mse_backwardPKfS0_Pfi_param_0];
	ld.param.u64 	%rd2, [_Z18naive_mse_backwardPKfS0_Pfi_param_1];
	ld.param.u64 	%rd3, [_Z18naive_mse_backwardPKfS0_Pfi_param_2];
	ld.param.u32 	%r2, [_Z18naive_mse_backwardPKfS0_Pfi_param_3];
	mov.u32 	%r3, %ctaid.x;
	mov.u32 	%r4, %ntid.x;
	mov.u32 	%r5, %tid.x;
	mad.lo.s32 	%r1, %r3, %r4, %r5;
	setp.ge.s32 	%p1, %r1, %r2;
	@%p1 bra 	$L__BB11_2;
	cvta.to.global.u64 	%rd4, %rd1;
	cvta.to.global.u64 	%rd5, %rd2;
	cvta.to.global.u64 	%rd6, %rd3;
	mul.wide.s32 	%rd7, %r1, 4;
	add.s64 	%rd8, %rd4, %rd7;
	ld.global.f32 	%f1, [%rd8];
	add.s64 	%rd9, %rd5, %rd7;
	ld.global.f32 	%f2, [%rd9];
	sub.f32 	%f3, %f1, %f2;
	add.f32 	%f4, %f3, %f3;
	cvt.rn.f32.s32 	%f5, %r2;
	div.rn.f32 	%f6, %f4, %f5;
	add.s64 	%rd10, %rd6, %rd7;
	st.global.f32 	[%rd10], %f6;
$L__BB11_2:
	ret;

}
	// .globl	_Z16naive_sgd_updatePfPKffi
.visible .entry _Z16naive_sgd_updatePfPKffi(
	.param .u64 .ptr .align 1 _Z16naive_sgd_updatePfPKffi_param_0,
	.param .u64 .ptr .align 1 _Z16naive_sgd_updatePfPKffi_param_1,
	.param .f32 _Z16naive_sgd_updatePfPKffi_param_2,
	.param .u32 _Z16naive_sgd_updatePfPKffi_param_3
)
{
	.reg .pred 	%p<2>;
	.reg .b32 	%r<6>;
	.reg .b32 	%f<6>;
	.reg .b64 	%rd<8>;

	ld.param.u64 	%rd1, [_Z16naive_sgd_updatePfPKffi_param_0];
	ld.param.u64 	%rd2, [_Z16naive_sgd_updatePfPKffi_param_1];
	ld.param.f32 	%f1, [_Z16naive_sgd_updatePfPKffi_param_2];
	ld.param.u32 	%r2, [_Z16naive_sgd_updatePfPKffi_param_3];
	mov.u32 	%r3, %ctaid.x;
	mov.u32 	%r4, %ntid.x;
	mov.u32 	%r5, %tid.x;
	mad.lo.s32 	%r1, %r3, %r4, %r5;
	setp.ge.s32 	%p1, %r1, %r2;
	@%p1 bra 	$L__BB12_2;
	cvta.to.global.u64 	%rd3, %rd2;
	cvta.to.global.u64 	%rd4, %rd1;
	mul.wide.s32 	%rd5, %r1, 4;
	add.s64 	%rd6, %rd3, %rd5;
	ld.global.f32 	%f2, [%rd6];
	mul.f32 	%f3, %f1, %f2;
	add.s64 	%rd7, %rd4, %rd5;
	ld.global.f32 	%f4, [%rd7];
	sub.f32 	%f5, %f4, %f3;
	st.global.f32 	[%rd7], %f5;
$L__BB12_2:
	ret;

}
	// .globl	_Z10naive_zeroPfi
.visible .entry _Z10naive_zeroPfi(
	.param .u64 .ptr .align 1 _Z10naive_zeroPfi_param_0,
	.param .u32 _Z10naive_zeroPfi_param_1
)
{
	.reg .pred 	%p<2>;
	.reg .b32 	%r<7>;
	.reg .b64 	%rd<5>;

	ld.param.u64 	%rd1, [_Z10naive_zeroPfi_param_0];
	ld.param.u32 	%r2, [_Z10naive_zeroPfi_param_1];
	mov.u32 	%r3, %ctaid.x;
	mov.u32 	%r4, %ntid.x;
	mov.u32 	%r5, %tid.x;
	mad.lo.s32 	%r1, %r3, %r4, %r5;
	setp.ge.s32 	%p1, %r1, %r2;
	@%p1 bra 	$L__BB13_2;
	cvta.to.global.u64 	%rd2, %rd1;
	mul.wide.s32 	%rd3, %r1, 4;
	add.s64 	%rd4, %rd2, %rd3;
	mov.b32 	%r6, 0;
	st.global.u32 	[%rd4], %r6;
$L__BB13_2:
	ret;

}


// ===== COMPILED SASS (sm_100) =====

	.target	sm_100

	.elftype	@"ET_EXEC"


//--------------------- .note.nv.tkinfo           --------------------------
	.section	.note.nv.tkinfo,"",@"SHT_NOTE"
	.sectionflags	@"SHF_NOTE_NV_TKINFO"
	.tkinfo
        /*0018*/ 	.word	0x00000002
        /*0030*/ 	.string	""
        /*0030*/ 	.string	"ptxas"
        /*0030*/ 	.string	"Cuda compilation tools, release 13.0, V13.0.88"
        /*0030*/ 	.string	"Build cuda_13.0.r13.0/compiler.36424714_0"
        /*0030*/ 	.string	"-arch sm_100 -m 64 "



//--------------------- .note.nv.cuinfo           --------------------------
	.section	.note.nv.cuinfo,"",@"SHT_NOTE"
	.sectionflags	@"SHF_NOTE_NV_CUINFO"
        /*0018*/ 	.short	0x0002
        /*001a*/ 	.short	0x0064
        /*001c*/ 	.short	0x0082
	.zero		2


//--------------------- .nv.info                  --------------------------
	.section	.nv.info,"",@"SHT_CUDA_INFO"
	.align	4


	//----- nvinfo : EIATTR_REGCOUNT
	.align		4
        /*0000*/ 	.byte	0x04, 0x2f
        /*0002*/ 	.short	(.L_1 - .L_0)
	.align		4
.L_0:
        /*0004*/ 	.word	index@(_Z20naive_conv2d_forwardPKfS0_S0_Pfiiiii)
        /*0008*/ 	.word	0x00000028


	//----- nvinfo : EIATTR_FRAME_SIZE
	.align		4
.L_1:
        /*000c*/ 	.byte	0x04, 0x11
        /*000e*/ 	.short	(.L_3 - .L_2)
	.align		4
.L_2:
        /*0010*/ 	.word	index@(_Z20naive_conv2d_forwardPKfS0_S0_Pfiiiii)
        /*0014*/ 	.word	0x00000000


	//----- nvinfo : EIATTR_REGCOUNT
	.align		4
.L_3:
        /*0018*/ 	.byte	0x04, 0x2f
        /*001a*/ 	.short	(.L_5 - .L_4)
	.align		4
.L_4:
        /*001c*/ 	.word	index@(_Z27naive_conv2d_backward_inputPKfS0_Pfiiiii)
        /*0020*/ 	.word	0x00000028


	//----- nvinfo : EIATTR_FRAME_SIZE
	.align		4
.L_5:
        /*0024*/ 	.byte	0x04, 0x11
        /*0026*/ 	.short	(.L_7 - .L_6)
	.align		4
.L_6:
        /*0028*/ 	.word	index@(_Z27naive_conv2d_backward_inputPKfS0_Pfiiiii)
        /*002c*/ 	.word	0x00000000


	//----- nvinfo : EIATTR_REGCOUNT
	.align		4
.L_7:
        /*0030*/ 	.byte	0x04, 0x2f
        /*0032*/ 	.short	(.L_9 - .L_8)
	.align		4
.L_8:
        /*0034*/ 	.word	index@(_Z28naive_conv2d_backward_weightPKfS0_Pfiiiii)
        /*0038*/ 	.word	0x00000028


	//----- nvinfo : EIATTR_FRAME_SIZE
	.align		4
.L_9:
        /*003c*/ 	.byte	0x04, 0x11
        /*003e*/ 	.short	(.L_11 - .L_10)
	.align		4
.L_10:
        /*0040*/ 	.word	index@(_Z28naive_conv2d_backward_weightPKfS0_Pfiiiii)
        /*0044*/ 	.word	0x00000000


	//----- nvinfo : EIATTR_REGCOUNT
	.align		4
.L_11:
        /*0048*/ 	.byte	0x04, 0x2f
        /*004a*/ 	.short	(.L_13 - .L_12)
	.align		4
.L_12:
        /*004c*/ 	.word	index@(_Z26naive_conv2d_backward_biasPKfPfiiii)
        /*0050*/ 	.word	0x00000020


	//----- nvinfo : EIATTR_FRAME_SIZE
	.align		4
.L_13:
        /*0054*/ 	.byte	0x04, 0x11
        /*0056*/ 	.short	(.L_15 - .L_14)
	.align		4
.L_14:
        /*0058*/ 	.word	index@(_Z26naive_conv2d_backward_biasPKfPfiiii)
        /*005c*/ 	.word	0x00000000


	//----- nvinfo : EIATTR_REGCOUNT
	.align		4
.L_15:
        /*0060*/ 	.byte	0x04, 0x2f
        /*0062*/ 	.short	(.L_17 - .L_16)
	.align		4
.L_16:
        /*0064*/ 	.word	index@(_Z18naive_relu_forwardPKfPfi)
        /*0068*/ 	.word	0x0000000a


	//----- nvinfo : EIATTR_FRAME_SIZE
	.align		4
.L_17:
        /*006c*/ 	.byte	0x04, 0x11
        /*006e*/ 	.short	(.L_19 - .L_18)
	.align		4
.L_18:
        /*0070*/ 	.word	index@(_Z18naive_relu_forwardPKfPfi)
        /*0074*/ 	.word	0x00000000


	//----- nvinfo : EIATTR_REGCOUNT
	.align		4
.L_19:
        /*0078*/ 	.byte	0x04, 0x2f
        /*007a*/ 	.short	(.L_21 - .L_20)
	.align		4
.L_20:
        /*007c*/ 	.word	index@(_Z19naive_relu_backwardPKfS0_Pfi)
        /*0080*/ 	.word	0x0000000c


	//----- nvinfo : EIATTR_FRAME_SIZE
	.align		4
.L_21:
        /*0084*/ 	.byte	0x04, 0x11
        /*0086*/ 	.short	(.L_23 - .L_22)
	.align		4
.L_22:
        /*0088*/ 	.word	index@(_Z19naive_relu_backwardPKfS0_Pfi)
        /*008c*/ 	.word	0x00000000


	//----- nvinfo : EIATTR_REGCOUNT
	.align		4
.L_23:
        /*0090*/ 	.byte	0x04, 0x2f
        /*0092*/ 	.short	(.L_25 - .L_24)
	.align		4
.L_24:
        /*0094*/ 	.word	index@(_Z21naive_maxpool_forwardPKfPfPiiiii)
        /*0098*/ 	.word	0x0000001c


	//----- nvinfo : EIATTR_FRAME_SIZE
	.align		4
.L_25:
        /*009c*/ 	.byte	0x04, 0x11
        /*009e*/ 	.short	(.L_27 - .L_26)
	.align		4
.L_26:
        /*00a0*/ 	.word	index@(_Z21naive_maxpool_forwardPKfPfPiiiii)
        /*00a4*/ 	.word	0x00000000


	//----- nvinfo : EIATTR_REGCOUNT
	.align		4
.L_27:
        /*00a8*/ 	.byte	0x04, 0x2f
        /*00aa*/ 	.short	(.L_29 - .L_28)
	.align		4
.L_28:
        /*00ac*/ 	.word	index@(_Z22naive_maxpool_backwardPKfPKiPfiiii)
        /*00b0*/ 	.word	0x0000000a


	//----- nvinfo : EIATTR_FRAME_SIZE
	.align		4
.L_29:
        /*00b4*/ 	.byte	0x04, 0x11
        /*00b6*/ 	.short	(.L_31 - .L_30)
	.align		4
.L_30:
        /*00b8*/ 	.word	index@(_Z22naive_maxpool_backwardPKfPKiPfiiii)
        /*00bc*/ 	.word	0x00000000


	//----- nvinfo : EIATTR_REGCOUNT
	.align		4
.L_31:
        /*00c0*/ 	.byte	0x04, 0x2f
        /*00c2*/ 	.short	(.L_33 - .L_32)
	.align		4
.L_32:
        /*00c4*/ 	.word	index@(_Z22naive_upsample_forwardPKfPfiiii)
        /*00c8*/ 	.word	0x0000001c


	//----- nvinfo : EIATTR_FRAME_SIZE
	.align		4
.L_33:
        /*00cc*/ 	.byte	0x04, 0x11
        /*00ce*/ 	.short	(.L_35 - .L_34)
	.align		4
.L_34:
        /*00d0*/ 	.word	index@(_Z22naive_upsample_forwardPKfPfiiii)
        /*00d4*/ 	.word	0x00000000


	//----- nvinfo : EIATTR_REGCOUNT
	.align		4
.L_35:
        /*00d8*/ 	.byte	0x04, 0x2f
        /*00da*/ 	.short	(.L_37 - .L_36)
	.align		4
.L_36:
        /*00dc*/ 	.word	index@(_Z23naive_upsample_backwardPKfPfiiii)
        /*00e0*/ 	.word	0x00000018


	//----- nvinfo : EIATTR_FRAME_SIZE
	.align		4
.L_37:
        /*00e4*/ 	.byte	0x04, 0x11
        /*00e6*/ 	.short	(.L_39 - .L_38)
	.align		4
.L_38:
        /*00e8*/ 	.word	index@(_Z23naive_upsample_backwardPKfPfiiii)
        /*00ec*/ 	.word	0x00000000


	//----- nvinfo : EIATTR_REGCOUNT
	.align		4
.L_39:
        /*00f0*/ 	.byte	0x04, 0x2f
        /*00f2*/ 	.short	(.L_41 - .L_40)
	.align		4
.L_40:
        /*00f4*/ 	.word	index@(_Z17naive_mse_forwardPKfS0_Pfi)
        /*00f8*/ 	.word	0x0000000e


	//----- nvinfo : EIATTR_FRAME_SIZE
	.align		4
.L_41:
        /*00fc*/ 	.byte	0x04, 0x11
        /*00fe*/ 	.short	(.L_43 - .L_42)
	.align		4
.L_42:
        /*0100*/ 	.word	index@($__internal_1_$__cuda_sm3x_div_rn_noftz_f32_slowpath)
        /*0104*/ 	.word	0x00000000


	//----- nvinfo : EIATTR_FRAME_SIZE
	.align		4
.L_43:
        /*0108*/ 	.byte	0x04, 0x11
        /*010a*/ 	.short	(.L_45 - .L_44)
	.align		4
.L_44:
        /*010c*/ 	.word	index@(_Z17naive_mse_forwardPKfS0_Pfi)
        /*0110*/ 	.word	0x00000000


	//----- nvinfo : EIATTR_REGCOUNT
	.align		4
.L_45:
        /*0114*/ 	.byte	0x04, 0x2f
        /*0116*/ 	.short	(.L_47 - .L_46)
	.align		4
.L_46:
        /*0118*/ 	.word	index@(_Z18naive_mse_backwardPKfS0_Pfi)
        /*011c*/ 	.word	0x00000010


	//----- nvinfo : EIATTR_FRAME_SIZE
	.align		4
.L_47:
        /*0120*/ 	.byte	0x04, 0x11
        /*0122*/ 	.short	(.L_49 - .L_48)
	.align		4
.L_48:
        /*0124*/ 	.word	index@($__internal_0_$__cuda_sm3x_div_rn_noftz_f32_slowpath)
        /*0128*/ 	.word	0x00000000


	//----- nvinfo : EIATTR_FRAME_SIZE
	.align		4
.L_49:
        /*012c*/ 	.byte	0x04, 0x11
        /*012e*/ 	.short	(.L_51 - .L_50)
	.align		4
.L_50:
        /*0130*/ 	.word	index@(_Z18naive_mse_backwardPKfS0_Pfi)
        /*0134*/ 	.word	0x00000000


	//----- nvinfo : EIATTR_REGCOUNT
	.align		4
.L_51:
        /*0138*/ 	.byte	0x04, 0x2f
        /*013a*/ 	.short	(.L_53 - .L_52)
	.align		4
.L_52:
        /*013c*/ 	.word	index@(_Z16naive_sgd_updatePfPKffi)
        /*0140*/ 	.word	0x0000000a


	//----- nvinfo : EIATTR_FRAME_SIZE
	.align		4
.L_53:
        /*0144*/ 	.byte	0x04, 0x11
        /*0146*/ 	.short	(.L_55 - .L_54)
	.align		4
.L_54:
        /*0148*/ 	.word	index@(_Z16naive_sgd_updatePfPKffi)
        /*014c*/ 	.word	0x00000000


	//----- nvinfo : EIATTR_REGCOUNT
	.align		4
.L_55:
        /*0150*/ 	.byte	0x04, 0x2f
        /*0152*/ 	.short	(.L_57 - .L_56)
	.align		4
.L_56:
        /*0154*/ 	.word	index@(_Z10naive_zeroPfi)
        /*0158*/ 	.word	0x00000008


	//----- nvinfo : EIATTR_FRAME_SIZE
	.align		4
.L_57:
        /*015c*/ 	.byte	0x04, 0x11
        /*015e*/ 	.short	(.L_59 - .L_58)
	.align		4
.L_58:
        /*0160*/ 	.word	index@(_Z10naive_zeroPfi)
        /*0164*/ 	.word	0x00000000


	//----- nvinfo : EIATTR_MIN_STACK_SIZE
	.align		4
.L_59:
        /*0168*/ 	.byte	0x04, 0x12
        /*016a*/ 	.short	(.L_61 - .L_60)
	.align		4
.L_60:
        /*016c*/ 	.word	index@(_Z10naive_zeroPfi)
        /*0170*/ 	.word	0x00000000


	//----- nvinfo : EIATTR_MIN_STACK_SIZE
	.align		4
.L_61:
        /*0174*/ 	.byte	0x04, 0x12
        /*0176*/ 	.short	(.L_63 - .L_62)
	.align		4
.L_62:
        /*0178*/ 	.word	index@(_Z16naive_sgd_updatePfPKffi)
        /*017c*/ 	.word	0x00000000


	//----- nvinfo : EIATTR_MIN_STACK_SIZE
	.align		4
.L_63:
        /*0180*/ 	.byte	0x04, 0x12
        /*0182*/ 	.short	(.L_65 - .L_64)
	.align		4
.L_64:
        /*0184*/ 	.word	index@(_Z18naive_mse_backwardPKfS0_Pfi)
        /*0188*/ 	.word	0x00000000


	//----- nvinfo : EIATTR_MIN_STACK_SIZE
	.align		4
.L_65:
        /*018c*/ 	.byte	0x04, 0x12
        /*018e*/ 	.short	(.L_67 - .L_66)
	.align		4
.L_66:
        /*0190*/ 	.word	index@(_Z17naive_mse_forwardPKfS0_Pfi)
        /*0194*/ 	.word	0x00000000


	//----- nvinfo : EIATTR_MIN_STACK_SIZE
	.align		4
.L_67:
        /*0198*/ 	.byte	0x04, 0x12
        /*019a*/ 	.short	(.L_69 - .L_68)
	.align		4
.L_68:
        /*019c*/ 	.word	index@(_Z23naive_upsample_backwardPKfPfiiii)
        /*01a0*/ 	.word	0x00000000


	//----- nvinfo : EIATTR_MIN_STACK_SIZE
	.align		4
.L_69:
        /*01a4*/ 	.byte	0x04, 0x12
        /*01a6*/ 	.short	(.L_71 - .L_70)
	.align		4
.L_70:
        /*01a8*/ 	.word	index@(_Z22naive_upsample_forwardPKfPfiiii)
        /*01ac*/ 	.word	0x00000000


	//----- nvinfo : EIATTR_MIN_STACK_SIZE
	.align		4
.L_71:
        /*01b0*/ 	.byte	0x04, 0x12
        /*01b2*/ 	.short	(.L_73 - .L_72)
	.align		4
.L_72:
        /*01b4*/ 	.word	index@(_Z22naive_maxpool_backwardPKfPKiPfiiii)
        /*01b8*/ 	.word	0x00000000


	//----- nvinfo : EIATTR_MIN_STACK_SIZE
	.align		4
.L_73:
        /*01bc*/ 	.byte	0x04, 0x12
        /*01be*/ 	.short	(.L_75 - .L_74)
	.align		4
.L_74:
        /*01c0*/ 	.word	index@(_Z21naive_maxpool_forwardPKfPfPiiiii)
        /*01c4*/ 	.word	0x00000000


	//----- nvinfo : EIATTR_MIN_STACK_SIZE
	.align		4
.L_75:
        /*01c8*/ 	.byte	0x04, 0x12
        /*01ca*/ 	.short	(.L_77 - .L_76)
	.align		4
.L_76:
        /*01cc*/ 	.word	index@(_Z19naive_relu_backwardPKfS0_Pfi)
        /*01d0*/ 	.word	0x00000000


	//----- nvinfo : EIATTR_MIN_STACK_SIZE
	.align		4
.L_77:
        /*01d4*/ 	.byte	0x04, 0x12
        /*01d6*/ 	.short	(.L_79 - .L_78)
	.align		4
.L_78:
        /*01d8*/ 	.word	index@(_Z18naive_relu_forwardPKfPfi)
        /*01dc*/ 	.word	0x00000000


	//----- nvinfo : EIATTR_MIN_STACK_SIZE
	.align		4
.L_79:
        /*01e0*/ 	.byte	0x04, 0x12
        /*01e2*/ 	.short	(.L_81 - .L_80)
	.align		4
.L_80:
        /*01e4*/ 	.word	index@(_Z26naive_conv2d_backward_biasPKfPfiiii)
        /*01e8*/ 	.word	0x00000000


	//----- nvinfo : EIATTR_MIN_STACK_SIZE
	.align		4
.L_81:
        /*01ec*/ 	.byte	0x04, 0x12
        /*01ee*/ 	.short	(.L_83 - .L_82)
	.align		4
.L_82:
        /*01f0*/ 	.word	index@(_Z28naive_conv2d_backward_weightPKfS0_Pfiiiii)
        /*01f4*/ 	.word	0x00000000


	//----- nvinfo : EIATTR_MIN_STACK_SIZE
	.align		4
.L_83:
        /*01f8*/ 	.byte	0x04, 0x12
        /*01fa*/ 	.short	(.L_85 - .L_84)
	.align		4
.L_84:
        /*01fc*/ 	.word	index@(_Z27naive_conv2d_backward_inputPKfS0_Pfiiiii)
        /*0200*/ 	.word	0x00000000


	//----- nvinfo : EIATTR_MIN_STACK_SIZE
	.align		4
.L_85:
        /*0204*/ 	.byte	0x04, 0x12
        /*0206*/ 	.short	(.L_87 - .L_86)
	.align		4
.L_86:
        /*0208*/ 	.word	index@(_Z20naive_conv2d_forwardPKfS0_S0_Pfiiiii)
        /*020c*/ 	.word	0x00000000
.L_87:


//--------------------- .nv.compat                --------------------------
	.section	.nv.compat,"",@"SHT_CUDA_COMPAT_INFO"
	.align	4
        /*0000*/ 	.byte	0x02, 0x09, 0x00, 0x00, 0x02, 0x02, 0x01, 0x00, 0x02, 0x05, 0x05, 0x00, 0x03, 0x07, 0x01, 0x01
        /*0010*/ 	.byte	0x02, 0x03, 0x00, 0x00, 0x02, 0x06, 0x01, 0x00, 0x04, 0x0b, 0x08, 0x00, 0x01, 0x00, 0x00, 0x00
        /*0020*/ 	.byte	0x00, 0x00, 0x00, 0x00


//--------------------- .nv.info._Z10naive_zeroPfi --------------------------
	.section	.nv.info._Z10naive_zeroPfi,"",@"SHT_CUDA_INFO"
	.sectionflags	@""
	.align	4


	//----- nvinfo : EIATTR_CUDA_API_VERSION
	.align		4
        /*0000*/ 	.byte	0x04, 0x37
        /*0002*/ 	.short	(.L_89 - .L_88)
.L_88:
        /*0004*/ 	.word	0x00000082


	//----- nvinfo : EIATTR_KPARAM_INFO
	.align		4
.L_89:
        /*0008*/ 	.byte	0x04, 0x17
        /*000a*/ 	.short	(.L_91 - .L_90)
.L_90:
        /*000c*/ 	.word	0x00000000
        /*0010*/ 	.short	0x0001
        /*0012*/ 	.short	0x0008
        /*0014*/ 	.byte	0x00, 0xf0, 0x11, 0x00


	//----- nvinfo : EIATTR_KPARAM_INFO
	.align		4
.L_91:
        /*0018*/ 	.byte	0x04, 0x17
        /*001a*/ 	.short	(.L_93 - .L_92)
.L_92:
        /*001c*/ 	.word	0x00000000
        /*0020*/ 	.short	0x0000
        /*0022*/ 	.short	0x0000
        /*0024*/ 	.byte	0x00, 0xf5, 0x21, 0x00


	//----- nvinfo : EIATTR_SPARSE_MMA_MASK
	.align		4
.L_93:
        /*0028*/ 	.byte	0x03, 0x50
        /*002a*/ 	.short	0x0000


	//----- nvinfo : EIATTR_MAXREG_COUNT
	.align		4
        /*002c*/ 	.byte	0x03, 0x1b
        /*002e*/ 	.short	0x00ff


	//----- nvinfo : EIATTR_MERCURY_ISA_VERSION
	.align		4
        /*0030*/ 	.byte	0x03, 0x5f
        /*0032*/ 	.short	0x0101


	//----- nvinfo : EIATTR_VRC_CTA_INIT_COUNT
	.align		4
        /*0034*/ 	.byte	0x02, 0x4a
	.zero		1
	.zero		1


	//----- nvinfo : EIATTR_EXIT_INSTR_OFFSETS
	.align		4
        /*0038*/ 	.byte	0x04, 0x1c
        /*003a*/ 	.short	(.L_95 - .L_94)


	//   ....[0]....
.L_94:
        /*003c*/ 	.word	0x00000070


	//   ....[1]....
        /*0040*/ 	.word	0x000000c0


	//----- nvinfo : EIATTR_CBANK_PARAM_SIZE
	.align		4
.L_95:
        /*0044*/ 	.byte	0x03, 0x19
        /*0046*/ 	.short	0x000c


	//----- nvinfo : EIATTR_PARAM_CBANK
	.align		4
        /*0048*/ 	.byte	0x04, 0x0a
        /*004a*/ 	.short	(.L_97 - .L_96)
	.align		4
.L_96:
        /*004c*/ 	.word	index@(.nv.constant0._Z10naive_zeroPfi)
        /*0050*/ 	.short	0x0380
        /*0052*/ 	.short	0x000c


	//----- nvinfo : EIATTR_SW_WAR
	.align		4
.L_97:
        /*0054*/ 	.byte	0x04, 0x36
        /*0056*/ 	.short	(.L_99 - .L_98)
.L_98:
        /*0058*/ 	.word	0x00000008
.L_99:


//--------------------- .nv.info._Z16naive_sgd_updatePfPKffi --------------------------
	.section	.nv.info._Z16naive_sgd_updatePfPKffi,"",@"SHT_CUDA_INFO"
	.sectionflags	@""
	.align	4


	//----- nvinfo : EIATTR_CUDA_API_VERSION
	.align		4
        /*0000*/ 	.byte	0x04, 0x37
        /*0002*/ 	.short	(.L_101 - .L_100)
.L_100:
        /*0004*/ 	.word	0x00000082


	//----- nvinfo : EIATTR_KPARAM_INFO
	.align		4
.L_101:
        /*0008*/ 	.byte	0x04, 0x17
        /*000a*/ 	.short	(.L_103 - .L_102)
.L_102:
        /*000c*/ 	.word	0x00000000
        /*0010*/ 	.short	0x0003
        /*0012*/ 	.short	0x0014
        /*0014*/ 	.byte	0x00, 0xf0, 0x11, 0x00


	//----- nvinfo : EIATTR_KPARAM_INFO
	.align		4
.L_103:
        /*0018*/ 	.byte	0x04, 0x17
        /*001a*/ 	.short	(.L_105 - .L_104)
.L_104:
        /*001c*/ 	.word	0x00000000
        /*0020*/ 	.short	0x0002
        /*0022*/ 	.short	0x0010
        /*0024*/ 	.byte	0x00, 0xf0, 0x11, 0x00


	//----- nvinfo : EIATTR_KPARAM_INFO
	.align		4
.L_105:
        /*0028*/ 	.byte	0x04, 0x17
        /*002a*/ 	.short	(.L_107 - .L_106)
.L_106:
        /*002c*/ 	.word	0x00000000
        /*0030*/ 	.short	0x0001
        /*0032*/ 	.short	0x0008
        /*0034*/ 	.byte	0x00, 0xf5, 0x21, 0x00


	//----- nvinfo : EIATTR_KPARAM_INFO
	.align		4
.L_107:
        /*0038*/ 	.byte	0x04, 0x17
        /*003a*/ 	.short	(.L_109 - .L_108)
.L_108:
        /*003c*/ 	.word	0x00000000
        /*0040*/ 	.short	0x0000
        /*0042*/ 	.short	0x0000
        /*0044*/ 	.byte	0x00, 0xf5, 0x21, 0x00


	//----- nvinfo : EIATTR_SPARSE_MMA_MASK
	.align		4
.L_109:
        /*0048*/ 	.byte	0x03, 0x50
        /*004a*/ 	.short	0x0000


	//----- nvinfo : EIATTR_MAXREG_COUNT
	.align		4
        /*004c*/ 	.byte	0x03, 0x1b
        /*004e*/ 	.short	0x00ff


	//----- nvinfo : EIATTR_MERCURY_ISA_VERSION
	.align		4
        /*0050*/ 	.byte	0x03, 0x5f
        /*0052*/ 	.short	0x0101


	//----- nvinfo : EIATTR_VRC_CTA_INIT_COUNT
	.align		4
        /*0054*/ 	.byte	0x02, 0x4a
	.zero		1
	.zero		1


	//----- nvinfo : EIATTR_EXIT_INSTR_OFFSETS
	.align		4
        /*0058*/ 	.byte	0x04, 0x1c
        /*005a*/ 	.short	(.L_111 - .L_110)


	//   ....[0]....
.L_110:
        /*005c*/ 	.word	0x00000070


	//   ....[1]....
        /*0060*/ 	.word	0x00000120


	//----- nvinfo : EIATTR_CBANK_PARAM_SIZE
	.align		4
.L_111:
        /*0064*/ 	.byte	0x03, 0x19
        /*0066*/ 	.short	0x0018


	//----- nvinfo : EIATTR_PARAM_CBANK
	.align		4
        /*0068*/ 	.byte	0x04, 0x0a
        /*006a*/ 	.short	(.L_113 - .L_112)
	.align		4
.L_112:
        /*006c*/ 	.word	index@(.nv.constant0._Z16naive_sgd_updatePfPKffi)
        /*0070*/ 	.short	0x0380
        /*0072*/ 	.short	0x0018


	//----- nvinfo : EIATTR_SW_WAR
	.align		4
.L_113:
        /*0074*/ 	.byte	0x04, 0x36
        /*0076*/ 	.short	(.L_115 - .L_114)
.L_114:
        /*0078*/ 	.word	0x00000008
.L_115:


//--------------------- .nv.info._Z18naive_mse_backwardPKfS0_Pfi --------------------------
	.section	.nv.info._Z18naive_mse_backwardPKfS0_Pfi,"",@"SHT_CUDA_INFO"
	.sectionflags	@""
	.align	4


	//----- nvinfo : EIATTR_CUDA_API_VERSION
	.align		4
        /*0000*/ 	.byte	0x04, 0x37
        /*0002*/ 	.short	(.L_117 - .L_116)
.L_116:
        /*0004*/ 	.word	0x00000082


	//----- nvinfo : EIATTR_KPARAM_INFO
	.align		4
.L_117:
        /*0008*/ 	.byte	0x04, 0x17
        /*000a*/ 	.short	(.L_119 - .L_118)
.L_118:
        /*000c*/ 	.word	0x00000000
        /*0010*/ 	.short	0x0003
        /*0012*/ 	.short	0x0018
        /*0014*/ 	.byte	0x00, 0xf0, 0x11, 0x00


	//----- nvinfo : EIATTR_KPARAM_INFO
	.align		4
.L_119:
        /*0018*/ 	.byte	0x04, 0x17
        /*001a*/ 	.short	(.L_121 - .L_120)
.L_120:
        /*001c*/ 	.word	0x00000000
        /*0020*/ 	.short	0x0002
        /*0022*/ 	.short	0x0010
        /*0024*/ 	.byte	0x00, 0xf5, 0x21, 0x00


	//----- nvinfo : EIATTR_KPARAM_INFO
	.align		4
.L_121:
        /*0028*/ 	.byte	0x04, 0x17
        /*002a*/ 	.short	(.L_123 - .L_122)
.L_122:
        /*002c*/ 	.word	0x00000000
        /*0030*/ 	.short	0x0001
        /*0032*/ 	.short	0x0008
        /*0034*/ 	.byte	0x00, 0xf5, 0x21, 0x00


	//----- nvinfo : EIATTR_KPARAM_INFO
	.align		4
.L_123:
        /*0038*/ 	.byte	0x04, 0x17
        /*003a*/ 	.short	(.L_125 - .L_124)
.L_124:
        /*003c*/ 	.word	0x00000000
        /*0040*/ 	.short	0x0000
        /*0042*/ 	.short	0x0000
        /*0044*/ 	.byte	0x00, 0xf5, 0x21, 0x00


	//----- nvinfo : EIATTR_SPARSE_MMA_MASK
	.align		4
.L_125:
        /*0048*/ 	.byte	0x03, 0x50
        /*004a*/ 	.short	0x0000


	//----- nvinfo : EIATTR_MAXREG_COUNT
	.align		4
        /*004c*/ 	.byte	0x03, 0x1b
        /*004e*/ 	.short	0x00ff


	//----- nvinfo : EIATTR_MERCURY_ISA_VERSION
	.align		4
        /*0050*/ 	.byte	0x03, 0x5f
        /*0052*/ 	.short	0x0101


	//----- nvinfo : EIATTR_VRC_CTA_INIT_COUNT
	.align		4
        /*0054*/ 	.byte	0x02, 0x4a
	.zero		1
	.zero		1


	//----- nvinfo : EIATTR_EXIT_INSTR_OFFSETS
	.align		4
        /*0058*/ 	.byte	0x04, 0x1c
        /*005a*/ 	.short	(.L_127 - .L_126)


	//   ....[0]....
.L_126:
        /*005c*/ 	.word	0x00000070


	//   ....[1]....
        /*0060*/ 	.word	0x00000220


	//----- nvinfo : EIATTR_CRS_STACK_SIZE
	.align		4
.L_127:
        /*0064*/ 	.byte	0x04, 0x1e
        /*0066*/ 	.short	(.L_129 - .L_128)
.L_128:
        /*0068*/ 	.word	0x00000000


	//----- nvinfo : EIATTR_CBANK_PARAM_SIZE
	.align		4
.L_129:
        /*006c*/ 	.byte	0x03, 0x19
        /*006e*/ 	.short	0x001c


	//----- nvinfo : EIATTR_PARAM_CBANK
	.align		4
        /*0070*/ 	.byte	0x04, 0x0a
        /*0072*/ 	.short	(.L_131 - .L_130)
	.align		4
.L_130:
        /*0074*/ 	.word	index@(.nv.constant0._Z18naive_mse_backwardPKfS0_Pfi)
        /*0078*/ 	.short	0x0380
        /*007a*/ 	.short	0x001c


	//----- nvinfo : EIATTR_SW_WAR
	.align		4
.L_131:
        /*007c*/ 	.byte	0x04, 0x36
        /*007e*/ 	.short	(.L_133 - .L_132)
.L_132:
        /*0080*/ 	.word	0x00000008
.L_133:


//--------------------- .nv.info._Z17naive_mse_forwardPKfS0_Pfi --------------------------
	.section	.nv.info._Z17naive_mse_forwardPKfS0_Pfi,"",@"SHT_CUDA_INFO"
	.sectionflags	@""
	.align	4


	//----- nvinfo : EIATTR_CUDA_API_VERSION
	.align		4
        /*0000*/ 	.byte	0x04, 0x37
        /*0002*/ 	.short	(.L_135 - .L_134)
.L_134:
        /*0004*/ 	.word	0x00000082


	//----- nvinfo : EIATTR_KPARAM_INFO
	.align		4
.L_135:
        /*0008*/ 	.byte	0x04, 0x17
        /*000a*/ 	.short	(.L_137 - .L_136)
.L_136:
        /*000c*/ 	.word	0x00000000
        /*0010*/ 	.short	0x0003
        /*0012*/ 	.short	0x0018
        /*0014*/ 	.byte	0x00, 0xf0, 0x11, 0x00


	//----- nvinfo : EIATTR_KPARAM_INFO
	.align		4
.L_137:
        /*0018*/ 	.byte	0x04, 0x17
        /*001a*/ 	.short	(.L_139 - .L_138)
.L_138:
        /*001c*/ 	.word	0x00000000
        /*0020*/ 	.short	0x0002
        /*0022*/ 	.short	0x0010
        /*0024*/ 	.byte	0x00, 0xf5, 0x21, 0x00


	//----- nvinfo : EIATTR_KPARAM_INFO
	.align		4
.L_139:
        /*0028*/ 	.byte	0x04, 0x17
        /*002a*/ 	.short	(.L_141 - .L_140)
.L_140:
        /*002c*/ 	.word	0x00000000
        /*0030*/ 	.short	0x0001
        /*0032*/ 	.short	0x0008
        /*0034*/ 	.byte	0x00, 0xf5, 0x21, 0x00


	//----- nvinfo : EIATTR_KPARAM_INFO
	.align		4
.L_141:
        /*0038*/ 	.byte	0x04, 0x17
        /*003a*/ 	.short	(.L_143 - .L_142)
.L_142:
        /*003c*/ 	.word	0x00000000
        /*0040*/ 	.short	0x0000
        /*0042*/ 	.short	0x0000
        /*0044*/ 	.byte	0x00, 0xf5, 0x21, 0x00


	//----- nvinfo : EIATTR_SPARSE_MMA_MASK
	.align		4
.L_143:
        /*0048*/ 	.byte	0x03, 0x50
        /*004a*/ 	.short	0x0000


	//----- nvinfo : EIATTR_MAXREG_COUNT
	.align		4
        /*004c*/ 	.byte	0x03, 0x1b
        /*004e*/ 	.short	0x00ff


	//----- nvinfo : EIATTR_NUM_BARRIERS
	.align		4
        /*0050*/ 	.byte	0x02, 0x4c
        /*0052*/ 	.byte	0x01
	.zero		1


	//----- nvinfo : EIATTR_MERCURY_ISA_VERSION
	.align		4
        /*0054*/ 	.byte	0x03, 0x5f
        /*0056*/ 	.short	0x0101


	//----- nvinfo : EIATTR_VRC_CTA_INIT_COUNT
	.align		4
        /*0058*/ 	.byte	0x02, 0x4a
	.zero		1
	.zero		1


	//----- nvinfo : EIATTR_EXIT_INSTR_OFFSETS
	.align		4
        /*005c*/ 	.byte	0x04, 0x1c
        /*005e*/ 	.short	(.L_145 - .L_144)


	//   ....[0]....
.L_144:
        /*0060*/ 	.word	0x00000250


	//   ....[1]....
        /*0064*/ 	.word	0x00000380


	//----- nvinfo : EIATTR_CRS_STACK_SIZE
	.align		4
.L_145:
        /*0068*/ 	.byte	0x04, 0x1e
        /*006a*/ 	.short	(.L_147 - .L_146)
.L_146:
        /*006c*/ 	.word	0x00000000


	//----- nvinfo : EIATTR_CBANK_PARAM_SIZE
	.align		4
.L_147:
        /*0070*/ 	.byte	0x03, 0x19
        /*0072*/ 	.short	0x001c


	//----- nvinfo : EIATTR_PARAM_CBANK
	.align		4
        /*0074*/ 	.byte	0x04, 0x0a
        /*0076*/ 	.short	(.L_149 - .L_148)
	.align		4
.L_148:
        /*0078*/ 	.word	index@(.nv.constant0._Z17naive_mse_forwardPKfS0_Pfi)
        /*007c*/ 	.short	0x0380
        /*007e*/ 	.short	0x001c


	//----- nvinfo : EIATTR_SW_WAR
	.align		4
.L_149:
        /*0080*/ 	.byte	0x04, 0x36
        /*0082*/ 	.short	(.L_151 - .L_150)
.L_150:
        /*0084*/ 	.word	0x00000008
.L_151:


//--------------------- .nv.info._Z23naive_upsample_backwardPKfPfiiii --------------------------
	.section	.nv.info._Z23naive_upsample_backwardPKfPfiiii,"",@"SHT_CUDA_INFO"
	.sectionflags	@""
	.align	4


	//----- nvinfo : EIATTR_CUDA_API_VERSION
	.align		4
        /*0000*/ 	.byte	0x04, 0x37
        /*0002*/ 	.short	(.L_153 - .L_152)
.L_152:
        /*0004*/ 	.word	0x00000082


	//----- nvinfo : EIATTR_KPARAM_INFO
	.align		4
.L_153:
        /*0008*/ 	.byte	0x04, 0x17
        /*000a*/ 	.short	(.L_155 - .L_154)
.L_154:
        /*000c*/ 	.word	0x00000000
        /*0010*/ 	.short	0x0005
        /*0012*/ 	.short	0x001c
        /*0014*/ 	.byte	0x00, 0xf0, 0x11, 0x00


	//----- nvinfo : EIATTR_KPARAM_INFO
	.align		4
.L_155:
        /*0018*/ 	.byte	0x04, 0x17
        /*001a*/ 	.short	(.L_157 - .L_156)
.L_156:
        /*001c*/ 	.word	0x00000000
        /*0020*/ 	.short	0x0004
        /*0022*/ 	.short	0x0018
        /*0024*/ 	.byte	0x00, 0xf0, 0x11, 0x00


	//----- nvinfo : EIATTR_KPARAM_INFO
	.align		4
.L_157:
        /*0028*/ 	.byte	0x04, 0x17
        /*002a*/ 	.short	(.L_159 - .L_158)
.L_158:
        /*002c*/ 	.word	0x00000000
        /*0030*/ 	.short	0x0003
        /*0032*/ 	.short	0x0014
        /*0034*/ 	.byte	0x00, 0xf0, 0x11, 0x00


	//----- nvinfo : EIATTR_KPARAM_INFO
	.align		4
.L_159:
        /*0038*/ 	.byte	0x04, 0x17
        /*003a*/ 	.short	(.L_161 - .L_160)
.L_160:
        /*003c*/ 	.word	0x00000000
        /*0040*/ 	.short	0x0002
        /*0042*/ 	.short	0x0010
        /*0044*/ 	.byte	0x00, 0xf0, 0x11, 0x00


	//----- nvinfo : EIATTR_KPARAM_INFO
	.align		4
.L_161:
        /*0048*/ 	.byte	0x04, 0x17
        /*004a*/ 	.short	(.L_163 - .L_162)
.L_162:
        /*004c*/ 	.word	0x00000000
        /*0050*/ 	.short	0x0001
        /*0052*/ 	.short	0x0008
        /*0054*/ 	.byte	0x00, 0xf5, 0x21, 0x00


	//----- nvinfo : EIATTR_KPARAM_INFO
	.align		4
.L_163:
        /*0058*/ 	.byte	0x04, 0x17
        /*005a*/ 	.short	(.L_165 - .L_164)
.L_164:
        /*005c*/ 	.word	0x00000000
        /*0060*/ 	.short	0x0000
        /*0062*/ 	.short	0x0000
        /*0064*/ 	.byte	0x00, 0xf5, 0x21, 0x00


	//----- nvinfo : EIATTR_SPARSE_MMA_MASK
	.align		4
.L_165:
        /*0068*/ 	.byte	0x03, 0x50
        /*006a*/ 	.short	0x0000


	//----- nvinfo : EIATTR_MAXREG_COUNT
	.align		4
        /*006c*/ 	.byte	0x03, 0x1b
        /*006e*/ 	.short	0x00ff


	//----- nvinfo : EIATTR_MERCURY_ISA_VERSION
	.align		4
        /*0070*/ 	.byte	0x03, 0x5f
        /*0072*/ 	.short	0x0101


	//----- nvinfo : EIATTR_VRC_CTA_INIT_COUNT
	.align		4
        /*0074*/ 	.byte	0x02, 0x4a
	.zero		1
	.zero		1


	//----- nvinfo : EIATTR_EXIT_INSTR_OFFSETS
	.align		4
        /*0078*/ 	.byte	0x04, 0x1c
        /*007a*/ 	.short	(.L_167 - .L_166)


	//   ....[0]....
.L_166:
        /*007c*/ 	.word	0x000000b0


	//   ....[1]....
        /*0080*/ 	.word	0x000009e0


	//----- nvinfo : EIATTR_CBANK_PARAM_SIZE
	.align		4
.L_167:
        /*0084*/ 	.byte	0x03, 0x19
        /*0086*/ 	.short	0x0020


	//----- nvinfo : EIATTR_PARAM_CBANK
	.align		4
        /*0088*/ 	.byte	0x04, 0x0a
        /*008a*/ 	.short	(.L_169 - .L_168)
	.align		4
.L_168:
        /*008c*/ 	.word	index@(.nv.constant0._Z23naive_upsample_backwardPKfPfiiii)
        /*0090*/ 	.short	0x0380
        /*0092*/ 	.short	0x0020


	//----- nvinfo : EIATTR_SW_WAR
	.align		4
.L_169:
        /*0094*/ 	.byte	0x04, 0x36
        /*0096*/ 	.short	(.L_171 - .L_170)
.L_170:
        /*0098*/ 	.word	0x00000008
.L_171:


//--------------------- .nv.info._Z22naive_upsample_forwardPKfPfiiii --------------------------
	.section	.nv.info._Z22naive_upsample_forwardPKfPfiiii,"",@"SHT_CUDA_INFO"
	.sectionflags	@""
	.align	4


	//----- nvinfo : EIATTR_CUDA_API_VERSION
	.align		4
        /*0000*/ 	.byte	0x04, 0x37
        /*0002*/ 	.short	(.L_173 - .L_172)
.L_172:
        /*0004*/ 	.word	0x00000082


	//----- nvinfo : EIATTR_KPARAM_INFO
	.align		4
.L_173:
        /*0008*/ 	.byte	0x04, 0x17
        /*000a*/ 	.short	(.L_175 - .L_174)
.L_174:
        /*000c*/ 	.word	0x00000000
        /*0010*/ 	.short	0x0005
        /*0012*/ 	.short	0x001c
        /*0014*/ 	.byte	0x00, 0xf0, 0x11, 0x00


	//----- nvinfo : EIATTR_KPARAM_INFO
	.align		4
.L_175:
        /*0018*/ 	.byte	0x04, 0x17
        /*001a*/ 	.short	(.L_177 - .L_176)
.L_176:
        /*001c*/ 	.word	0x00000000
        /*0020*/ 	.short	0x0004
        /*0022*/ 	.short	0x0018
        /*0024*/ 	.byte	0x00, 0xf0, 0x11, 0x00


	//----- nvinfo : EIATTR_KPARAM_INFO
	.align		4
.L_177:
        /*0028*/ 	.byte	0x04, 0x17
        /*002a*/ 	.short	(.L_179 - .L_178)
.L_178:
        /*002c*/ 	.word	0x00000000
        /*0030*/ 	.short	0x0003
        /*0032*/ 	.short	0x0014
        /*0034*/ 	.byte	0x00, 0xf0, 0x11, 0x00


	//----- nvinfo : EIATTR_KPARAM_INFO
	.align		4
.L_179:
        /*0038*/ 	.byte	0x04, 0x17
        /*003a*/ 	.short	(.L_181 - .L_180)
.L_180:
        /*003c*/ 	.word	0x00000000
        /*0040*/ 	.short	0x0002
        /*0042*/ 	.short	0x0010
        /*0044*/ 	.byte	0x00, 0xf0, 0x11, 0x00


	//----- nvinfo : EIATTR_KPARAM_INFO
	.align		4
.L_181:
        /*0048*/ 	.byte	0x04, 0x17
        /*004a*/ 	.short	(.L_183 - .L_182)
.L_182:
        /*004c*/ 	.word	0x00000000
        /*0050*/ 	.short	0x0001
        /*0052*/ 	.short	0x0008
        /*0054*/ 	.byte	0x00, 0xf5, 0x21, 0x00


	//----- nvinfo : EIATTR_KPARAM_INFO
	.align		4
.L_183:
        /*0058*/ 	.byte	0x04, 0x17
        /*005a*/ 	.short	(.L_185 - .L_184)
.L_184:
        /*005c*/ 	.word	0x00000000
        /*0060*/ 	.short	0x0000
        /*0062*/ 	.short	0x0000
        /*0064*/ 	.byte	0x00, 0xf5, 0x21, 0x00


	//----- nvinfo : EIATTR_SPARSE_MMA_MASK
	.align		4
.L_185:
        /*0068*/ 	.byte	0x03, 0x50
        /*006a*/ 	.short	0x0000


	//----- nvinfo : EIATTR_MAXREG_COUNT
	.align		4
        /*006c*/ 	.byte	0x03, 0x1b
        /*006e*/ 	.short	0x00ff


	//----- nvinfo : EIATTR_MERCURY_ISA_VERSION
	.align		4
        /*0070*/ 	.byte	0x03, 0x5f
        /*0072*/ 	.short	0x0101


	//----- nvinfo : EIATTR_VRC_CTA_INIT_COUNT
	.align		4
        /*0074*/ 	.byte	0x02, 0x4a
	.zero		1
	.zero		1


	//----- nvinfo : EIATTR_EXIT_INSTR_OFFSETS
	.align		4
        /*0078*/ 	.byte	0x04, 0x1c
        /*007a*/ 	.short	(.L_187 - .L_186)


	//   ....[0]....
.L_186:
        /*007c*/ 	.word	0x000000d0


	//   ....[1]....
        /*0080*/ 	.word	0x00000940


	//----- nvinfo : EIATTR_CBANK_PARAM_SIZE
	.align		4
.L_187:
        /*0084*/ 	.byte	0x03, 0x19
        /*0086*/ 	.short	0x0020


	//----- nvinfo : EIATTR_PARAM_CBANK
	.align		4
        /*0088*/ 	.byte	0x04, 0x0a
        /*008a*/ 	.short	(.L_189 - .L_188)
	.align		4
.L_188:
        /*008c*/ 	.word	index@(.nv.constant0._Z22naive_upsample_forwardPKfPfiiii)
        /*0090*/ 	.short	0x0380
        /*0092*/ 	.short	0x0020


	//----- nvinfo : EIATTR_SW_WAR
	.align		4
.L_189:
        /*0094*/ 	.byte	0x04, 0x36
        /*0096*/ 	.short	(.L_191 - .L_190)
.L_190:
        /*0098*/ 	.word	0x00000008
.L_191:


//--------------------- .nv.info._Z22naive_maxpool_backwardPKfPKiPfiiii --------------------------
	.section	.nv.info._Z22naive_maxpool_backwardPKfPKiPfiiii,"",@"SHT_CUDA_INFO"
	.sectionflags	@""
	.align	4


	//----- nvinfo : EIATTR_CUDA_API_VERSION
	.align		4
        /*0000*/ 	.byte	0x04, 0x37
        /*0002*/ 	.short	(.L_193 - .L_192)
.L_192:
        /*0004*/ 	.word	0x00000082


	//----- nvinfo : EIATTR_KPARAM_INFO
	.align		4
.L_193:
        /*0008*/ 	.byte	0x04, 0x17
        /*000a*/ 	.short	(.L_195 - .L_194)
.L_194:
        /*000c*/ 	.word	0x00000000
        /*0010*/ 	.short	0x0006
        /*0012*/ 	.short	0x0024
        /*0014*/ 	.byte	0x00, 0xf0, 0x11, 0x00


	//----- nvinfo : EIATTR_KPARAM_INFO
	.align		4
.L_195:
        /*0018*/ 	.byte	0x04, 0x17
        /*001a*/ 	.short	(.L_197 - .L_196)
.L_196:
        /*001c*/ 	.word	0x00000000
        /*0020*/ 	.short	0x0005
        /*0022*/ 	.short	0x0020
        /*0024*/ 	.byte	0x00, 0xf0, 0x11, 0x00


	//----- nvinfo : EIATTR_KPARAM_INFO
	.align		4
.L_197:
        /*0028*/ 	.byte	0x04, 0x17
        /*002a*/ 	.short	(.L_199 - .L_198)
.L_198:
        /*002c*/ 	.word	0x00000000
        /*0030*/ 	.short	0x0004
        /*0032*/ 	.short	0x001c
        /*0034*/ 	.byte	0x00, 0xf0, 0x11, 0x00


	//----- nvinfo : EIATTR_KPARAM_INFO
	.align		4
.L_199:
        /*0038*/ 	.byte	0x04, 0x17
        /*003a*/ 	.short	(.L_201 - .L_200)
.L_200:
        /*003c*/ 	.word	0x00000000
        /*0040*/ 	.short	0x0003
        /*0042*/ 	.short	0x0018
        /*0044*/ 	.byte	0x00, 0xf0, 0x11, 0x00


	//----- nvinfo : EIATTR_KPARAM_INFO
	.align		4
.L_201:
        /*0048*/ 	.byte	0x04, 0x17
        /*004a*/ 	.short	(.L_203 - .L_202)
.L_202:
        /*004c*/ 	.word	0x00000000
        /*0050*/ 	.short	0x0002
        /*0052*/ 	.short	0x0010
        /*0054*/ 	.byte	0x00, 0xf5, 0x21, 0x00


	//----- nvinfo : EIATTR_KPARAM_INFO
	.align		4
.L_203:
        /*0058*/ 	.byte	0x04, 0x17
        /*005a*/ 	.short	(.L_205 - .L_204)
.L_204:
        /*005c*/ 	.word	0x00000000
        /*0060*/ 	.short	0x0001
        /*0062*/ 	.short	0x0008
        /*0064*/ 	.byte	0x00, 0xf5, 0x21, 0x00


	//----- nvinfo : EIATTR_KPARAM_INFO
	.align		4
.L_205:
        /*0068*/ 	.byte	0x04, 0x17
        /*006a*/ 	.short	(.L_207 - .L_206)
.L_206:
        /*006c*/ 	.word	0x00000000
        /*0070*/ 	.short	0x0000
        /*0072*/ 	.short	0x0000
        /*0074*/ 	.byte	0x00, 0xf5, 0x21, 0x00


	//----- nvinfo : EIATTR_SPARSE_MMA_MASK
	.align		4
.L_207:
        /*0078*/ 	.byte	0x03, 0x50
        /*007a*/ 	.short	0x0000


	//----- nvinfo : EIATTR_MAXREG_COUNT
	.align		4
        /*007c*/ 	.byte	0x03, 0x1b
        /*007e*/ 	.short	0x00ff


	//----- nvinfo : EIATTR_MERCURY_ISA_VERSION
	.align		4
        /*0080*/ 	.byte	0x03, 0x5f
        /*0082*/ 	.short	0x0101


	//----- nvinfo : EIATTR_VRC_CTA_INIT_COUNT
	.align		4
        /*0084*/ 	.byte	0x02, 0x4a
	.zero		1
	.zero		1


	//----- nvinfo : EIATTR_EXIT_INSTR_OFFSETS
	.align		4
        /*0088*/ 	.byte	0x04, 0x1c
        /*008a*/ 	.short	(.L_209 - .L_208)


	//   ....[0]....
.L_208:
        /*008c*/ 	.word	0x000000f0


	//   ....[1]....
        /*0090*/ 	.word	0x000001a0


	//----- nvinfo : EIATTR_CBANK_PARAM_SIZE
	.align		4
.L_209:
        /*0094*/ 	.byte	0x03, 0x19
        /*0096*/ 	.short	0x0028


	//----- nvinfo : EIATTR_PARAM_CBANK
	.align		4
        /*0098*/ 	.byte	0x04, 0x0a
        /*009a*/ 	.short	(.L_211 - .L_210)
	.align		4
.L_210:
        /*009c*/ 	.word	index@(.nv.constant0._Z22naive_maxpool_backwardPKfPKiPfiiii)
        /*00a0*/ 	.short	0x0380
        /*00a2*/ 	.short	0x0028


	//----- nvinfo : EIATTR_SW_WAR
	.align		4
.L_211:
        /*00a4*/ 	.byte	0x04, 0x36
        /*00a6*/ 	.short	(.L_213 - .L_212)
.L_212:
        /*00a8*/ 	.word	0x00000008
.L_213:


//--------------------- .nv.info._Z21naive_maxpool_forwardPKfPfPiiiii --------------------------
	.section	.nv.info._Z21naive_maxpool_forwardPKfPfPiiiii,"",@"SHT_CUDA_INFO"
	.sectionflags	@""
	.align	4


	//----- nvinfo : EIATTR_CUDA_API_VERSION
	.align		4
        /*0000*/ 	.byte	0x04, 0x37
        /*0002*/ 	.short	(.L_215 - .L_214)
.L_214:
        /*0004*/ 	.word	0x00000082


	//----- nvinfo : EIATTR_KPARAM_INFO
	.align		4
.L_215:
        /*0008*/ 	.byte	0x04, 0x17
        /*000a*/ 	.short	(.L_217 - .L_216)
.L_216:
        /*000c*/ 	.word	0x00000000
        /*0010*/ 	.short	0x0006
        /*0012*/ 	.short	0x0024
        /*0014*/ 	.byte	0x00, 0xf0, 0x11, 0x00


	//----- nvinfo : EIATTR_KPARAM_INFO
	.align		4
.L_217:
        /*0018*/ 	.byte	0x04, 0x17
        /*001a*/ 	.short	(.L_219 - .L_218)
.L_218:
        /*001c*/ 	.word	0x00000000
        /*0020*/ 	.short	0x0005
        /*0022*/ 	.short	0x0020
        /*0024*/ 	.byte	0x00, 0xf0, 0x11, 0x00


	//----- nvinfo : EIATTR_KPARAM_INFO
	.align		4
.L_219:
        /*0028*/ 	.byte	0x04, 0x17
        /*002a*/ 	.short	(.L_221 - .L_220)
.L_220:
        /*002c*/ 	.word	0x00000000
        /*0030*/ 	.short	0x0004
        /*0032*/ 	.short	0x001c
        /*0034*/ 	.byte	0x00, 0xf0, 0x11, 0x00


	//----- nvinfo : EIATTR_KPARAM_INFO
	.align		4
.L_221:
        /*0038*/ 	.byte	0x04, 0x17
        /*003a*/ 	.short	(.L_223 - .L_222)
.L_222:
        /*003c*/ 	.word	0x00000000
        /*0040*/ 	.short	0x0003
        /*0042*/ 	.short	0x0018
        /*0044*/ 	.byte	0x00, 0xf0, 0x11, 0x00


	//----- nvinfo : EIATTR_KPARAM_INFO
	.align		4
.L_223:
        /*0048*/ 	.byte	0x04, 0x17
        /*004a*/ 	.short	(.L_225 - .L_224)
.L_224:
        /*004c*/ 	.word	0x00000000
        /*0050*/ 	.short	0x0002
        /*0052*/ 	.short	0x0010
        /*0054*/ 	.byte	0x00, 0xf5, 0x21, 0x00


	//----- nvinfo : EIATTR_KPARAM_INFO
	.align		4
.L_225:
        /*0058*/ 	.byte	0x04, 0x17
        /*005a*/ 	.short	(.L_227 - .L_226)
.L_226:
        /*005c*/ 	.word	0x00000000
        /*0060*/ 	.short	0x0001
        /*0062*/ 	.short	0x0008
        /*0064*/ 	.byte	0x00, 0xf5, 0x21, 0x00


	//----- nvinfo : EIATTR_KPARAM_INFO
	.align		4
.L_227:
        /*0068*/ 	.byte	0x04, 0x17
        /*006a*/ 	.short	(.L_229 - .L_228)
.L_228:
        /*006c*/ 	.word	0x00000000
        /*0070*/ 	.short	0x0000
        /*0072*/ 	.short	0x0000
        /*0074*/ 	.byte	0x00, 0xf5, 0x21, 0x00


	//----- nvinfo : EIATTR_SPARSE_MMA_MASK
	.align		4
.L_229:
        /*0078*/ 	.byte	0x03, 0x50
        /*007a*/ 	.short	0x0000


	//----- nvinfo : EIATTR_MAXREG_COUNT
	.align		4
        /*007c*/ 	.byte	0x03, 0x1b
        /*007e*/ 	.short	0x00ff


	//----- nvinfo : EIATTR_MERCURY_ISA_VERSION
	.align		4
        /*0080*/ 	.byte	0x03, 0x5f
        /*0082*/ 	.short	0x0101


	//----- nvinfo : EIATTR_VRC_CTA_INIT_COUNT
	.align		4
        /*0084*/ 	.byte	0x02, 0x4a
	.zero		1
	.zero		1


	//----- nvinfo : EIATTR_EXIT_INSTR_OFFSETS
	.align		4
        /*0088*/ 	.byte	0x04, 0x1c
        /*008a*/ 	.short	(.L_231 - .L_230)


	//   ....[0]....
.L_230:
        /*008c*/ 	.word	0x000000f0


	//   ....[1]....
        /*0090*/ 	.word	0x00000ae0


	//----- nvinfo : EIATTR_CBANK_PARAM_SIZE
	.align		4
.L_231:
        /*0094*/ 	.byte	0x03, 0x19
        /*0096*/ 	.short	0x0028


	//----- nvinfo : EIATTR_PARAM_CBANK
	.align		4
        /*0098*/ 	.byte	0x04, 0x0a
        /*009a*/ 	.short	(.L_233 - .L_232)
	.align		4
.L_232:
        /*009c*/ 	.word	index@(.nv.constant0._Z21naive_maxpool_forwardPKfPfPiiiii)
        /*00a0*/ 	.short	0x0380
        /*00a2*/ 	.short	0x0028


	//----- nvinfo : EIATTR_SW_WAR
	.align		4
.L_233:
        /*00a4*/ 	.byte	0x04, 0x36
        /*00a6*/ 	.short	(.L_235 - .L_234)
.L_234:
        /*00a8*/ 	.word	0x00000008
.L_235:


//--------------------- .nv.info._Z19naive_relu_backwardPKfS0_Pfi --------------------------
	.section	.nv.info._Z19naive_relu_backwardPKfS0_Pfi,"",@"SHT_CUDA_INFO"
	.sectionflags	@""
	.align	4


	//----- nvinfo : EIATTR_CUDA_API_VERSION
	.align		4
        /*0000*/ 	.byte	0x04, 0x37
        /*0002*/ 	.short	(.L_237 - .L_236)
.L_236:
        /*0004*/ 	.word	0x00000082


	//----- nvinfo : EIATTR_KPARAM_INFO
	.align		4
.L_237:
        /*0008*/ 	.byte	0x04, 0x17
        /*000a*/ 	.short	(.L_239 - .L_238)
.L_238:
        /*000c*/ 	.word	0x00000000
        /*0010*/ 	.short	0x0003
        /*0012*/ 	.short	0x0018
        /*0014*/ 	.byte	0x00, 0xf0, 0x11, 0x00


	//----- nvinfo : EIATTR_KPARAM_INFO
	.align		4
.L_239:
        /*0018*/ 	.byte	0x04, 0x17
        /*001a*/ 	.short	(.L_241 - .L_240)
.L_240:
        /*001c*/ 	.word	0x00000000
        /*0020*/ 	.short	0x0002
        /*0022*/ 	.short	0x0010
        /*0024*/ 	.byte	0x00, 0xf5, 0x21, 0x00


	//----- nvinfo : EIATTR_KPARAM_INFO
	.align		4
.L_241:
        /*0028*/ 	.byte	0x04, 0x17
        /*002a*/ 	.short	(.L_243 - .L_242)
.L_242:
        /*002c*/ 	.word	0x00000000
        /*0030*/ 	.short	0x0001
        /*0032*/ 	.short	0x0008
        /*0034*/ 	.byte	0x00, 0xf5, 0x21, 0x00


	//----- nvinfo : EIATTR_KPARAM_INFO
	.align		4
.L_243:
        /*0038*/ 	.byte	0x04, 0x17
        /*003a*/ 	.short	(.L_245 - .L_244)
.L_244:
        /*003c*/ 	.word	0x00000000
        /*0040*/ 	.short	0x0000
        /*0042*/ 	.short	0x0000
        /*0044*/ 	.byte	0x00, 0xf5, 0x21, 0x00


	//----- nvinfo : EIATTR_SPARSE_MMA_MASK
	.align		4
.L_245:
        /*0048*/ 	.byte	0x03, 0x50
        /*004a*/ 	.short	0x0000


	//----- nvinfo : EIATTR_MAXREG_COUNT
	.align		4
        /*004c*/ 	.byte	0x03, 0x1b
        /*004e*/ 	.short	0x00ff


	//----- nvinfo : EIATTR_MERCURY_ISA_VERSION
	.align		4
        /*0050*/ 	.byte	0x03, 0x5f
        /*0052*/ 	.short	0x0101


	//----- nvinfo : EIATTR_VRC_CTA_INIT_COUNT
	.align		4
        /*0054*/ 	.byte	0x02, 0x4a
	.zero		1
	.zero		1


	//----- nvinfo : EIATTR_EXIT_INSTR_OFFSETS
	.align		4
        /*0058*/ 	.byte	0x04, 0x1c
        /*005a*/ 	.short	(.L_247 - .L_246)


	//   ....[0]....
.L_246:
        /*005c*/ 	.word	0x00000070


	//   ....[1]....
        /*0060*/ 	.word	0x00000170


	//----- nvinfo : EIATTR_CRS_STACK_SIZE
	.align		4
.L_247:
        /*0064*/ 	.byte	0x04, 0x1e
        /*0066*/ 	.short	(.L_249 - .L_248)
.L_248:
        /*0068*/ 	.word	0x00000000


	//----- nvinfo : EIATTR_CBANK_PARAM_SIZE
	.align		4
.L_249:
        /*006c*/ 	.byte	0x03, 0x19
        /*006e*/ 	.short	0x001c


	//----- nvinfo : EIATTR_PARAM_CBANK
	.align		4
        /*0070*/ 	.byte	0x04, 0x0a
        /*0072*/ 	.short	(.L_251 - .L_250)
	.align		4
.L_250:
        /*0074*/ 	.word	index@(.nv.constant0._Z19naive_relu_backwardPKfS0_Pfi)
        /*0078*/ 	.short	0x0380
        /*007a*/ 	.short	0x001c


	//----- nvinfo : EIATTR_SW_WAR
	.align		4
.L_251:
        /*007c*/ 	.byte	0x04, 0x36
        /*007e*/ 	.short	(.L_253 - .L_252)
.L_252:
        /*0080*/ 	.word	0x00000008
.L_253:


//--------------------- .nv.info._Z18naive_relu_forwardPKfPfi --------------------------
	.section	.nv.info._Z18naive_relu_forwardPKfPfi,"",@"SHT_CUDA_INFO"
	.sectionflags	@""
	.align	4


	//----- nvinfo : EIATTR_CUDA_API_VERSION
	.align		4
        /*0000*/ 	.byte	0x04, 0x37
        /*0002*/ 	.short	(.L_255 - .L_254)
.L_254:
        /*0004*/ 	.word	0x00000082


	//----- nvinfo : EIATTR_KPARAM_INFO
	.align		4
.L_255:
        /*0008*/ 	.byte	0x04, 0x17
        /*000a*/ 	.short	(.L_257 - .L_256)
.L_256:
        /*000c*/ 	.word	0x00000000
        /*0010*/ 	.short	0x0002
        /*0012*/ 	.short	0x0010
        /*0014*/ 	.byte	0x00, 0xf0, 0x11, 0x00


	//----- nvinfo : EIATTR_KPARAM_INFO
	.align		4
.L_257:
        /*0018*/ 	.byte	0x04, 0x17
        /*001a*/ 	.short	(.L_259 - .L_258)
.L_258:
        /*001c*/ 	.word	0x00000000
        /*0020*/ 	.short	0x0001
        /*0022*/ 	.short	0x0008
        /*0024*/ 	.byte	0x00, 0xf5, 0x21, 0x00


	//----- nvinfo : EIATTR_KPARAM_INFO
	.align		4
.L_259:
        /*0028*/ 	.byte	0x04, 0x17
        /*002a*/ 	.short	(.L_261 - .L_260)
.L_260:
        /*002c*/ 	.word	0x00000000
        /*0030*/ 	.short	0x0000
        /*0032*/ 	.short	0x0000
        /*0034*/ 	.byte	0x00, 0xf5, 0x21, 0x00


	//----- nvinfo : EIATTR_SPARSE_MMA_MASK
	.align		4
.L_261:
        /*0038*/ 	.byte	0x03, 0x50
        /*003a*/ 	.short	0x0000


	//----- nvinfo : EIATTR_MAXREG_COUNT
	.align		4
        /*003c*/ 	.byte	0x03, 0x1b
        /*003e*/ 	.short	0x00ff


	//----- nvinfo : EIATTR_MERCURY_ISA_VERSION
	.align		4
        /*0040*/ 	.byte	0x03, 0x5f
        /*0042*/ 	.short	0x0101


	//----- nvinfo : EIATTR_VRC_CTA_INIT_COUNT
	.align		4
        /*0044*/ 	.byte	0x02, 0x4a
	.zero		1
	.zero		1


	//----- nvinfo : EIATTR_EXIT_INSTR_OFFSETS
	.align		4
        /*0048*/ 	.byte	0x04, 0x1c
        /*004a*/ 	.short	(.L_263 - .L_262)


	//   ....[0]....
.L_262:
        /*004c*/ 	.word	0x00000070


	//   ....[1]....
        /*0050*/ 	.word	0x00000100


	//----- nvinfo : EIATTR_CBANK_PARAM_SIZE
	.align		4
.L_263:
        /*0054*/ 	.byte	0x03, 0x19
        /*0056*/ 	.short	0x0014


	//----- nvinfo : EIATTR_PARAM_CBANK
	.align		4
        /*0058*/ 	.byte	0x04, 0x0a
        /*005a*/ 	.short	(.L_265 - .L_264)
	.align		4
.L_264:
        /*005c*/ 	.word	index@(.nv.constant0._Z18naive_relu_forwardPKfPfi)
        /*0060*/ 	.short	0x0380
        /*0062*/ 	.short	0x0014


	//----- nvinfo : EIATTR_SW_WAR
	.align		4
.L_265:
        /*0064*/ 	.byte	0x04, 0x36
        /*0066*/ 	.short	(.L_267 - .L_266)
.L_266:
        /*0068*/ 	.word	0x00000008
.L_267:


//--------------------- .nv.info._Z26naive_conv2d_backward_biasPKfPfiiii --------------------------
	.section	.nv.info._Z26naive_conv2d_backward_biasPKfPfiiii,"",@"SHT_CUDA_INFO"
	.sectionflags	@""
	.align	4


	//----- nvinfo : EIATTR_CUDA_API_VERSION
	.align		4
        /*0000*/ 	.byte	0x04, 0x37
        /*0002*/ 	.short	(.L_269 - .L_268)
.L_268:
        /*0004*/ 	.word	0x00000082


	//----- nvinfo : EIATTR_KPARAM_INFO
	.align		4
.L_269:
        /*0008*/ 	.byte	0x04, 0x17
        /*000a*/ 	.short	(.L_271 - .L_270)
.L_270:
        /*000c*/ 	.word	0x00000000
        /*0010*/ 	.short	0x0005
        /*0012*/ 	.short	0x001c
        /*0014*/ 	.byte	0x00, 0xf0, 0x11, 0x00


	//----- nvinfo : EIATTR_KPARAM_INFO
	.align		4
.L_271:
        /*0018*/ 	.byte	0x04, 0x17
        /*001a*/ 	.short	(.L_273 - .L_272)
.L_272:
        /*001c*/ 	.word	0x00000000
        /*0020*/ 	.short	0x0004
        /*0022*/ 	.short	0x0018
        /*0024*/ 	.byte	0x00, 0xf0, 0x11, 0x00


	//----- nvinfo : EIATTR_KPARAM_INFO
	.align		4
.L_273:
        /*0028*/ 	.byte	0x04, 0x17
        /*002a*/ 	.short	(.L_275 - .L_274)
.L_274:
        /*002c*/ 	.word	0x00000000
        /*0030*/ 	.short	0x0003
        /*0032*/ 	.short	0x0014
        /*0034*/ 	.byte	0x00, 0xf0, 0x11, 0x00


	//----- nvinfo : EIATTR_KPARAM_INFO
	.align		4
.L_275:
        /*0038*/ 	.byte	0x04, 0x17
        /*003a*/ 	.short	(.L_277 - .L_276)
.L_276:
        /*003c*/ 	.word	0x00000000
        /*0040*/ 	.short	0x0002
        /*0042*/ 	.short	0x0010
        /*0044*/ 	.byte	0x00, 0xf0, 0x11, 0x00


	//----- nvinfo : EIATTR_KPARAM_INFO
	.align		4
.L_277:
        /*0048*/ 	.byte	0x04, 0x17
        /*004a*/ 	.short	(.L_279 - .L_278)
.L_278:
        /*004c*/ 	.word	0x00000000
        /*0050*/ 	.short	0x0001
        /*0052*/ 	.short	0x0008
        /*0054*/ 	.byte	0x00, 0xf5, 0x21, 0x00


	//----- nvinfo : EIATTR_KPARAM_INFO
	.align		4
.L_279:
        /*0058*/ 	.byte	0x04, 0x17
        /*005a*/ 	.short	(.L_281 - .L_280)
.L_280:
        /*005c*/ 	.word	0x00000000
        /*0060*/ 	.short	0x0000
        /*0062*/ 	.short	0x0000
        /*0064*/ 	.byte	0x00, 0xf5, 0x21, 0x00


	//----- nvinfo : EIATTR_SPARSE_MMA_MASK
	.align		4
.L_281:
        /*0068*/ 	.byte	0x03, 0x50
        /*006a*/ 	.short	0x0000


	//----- nvinfo : EIATTR_MAXREG_COUNT
	.align		4
        /*006c*/ 	.byte	0x03, 0x1b
        /*006e*/ 	.short	0x00ff


	//----- nvinfo : EIATTR_MERCURY_ISA_VERSION
	.align		4
        /*0070*/ 	.byte	0x03, 0x5f
        /*0072*/ 	.short	0x0101


	//----- nvinfo : EIATTR_VRC_CTA_INIT_COUNT
	.align		4
        /*0074*/ 	.byte	0x02, 0x4a
	.zero		1
	.zero		1


	//----- nvinfo : EIATTR_EXIT_INSTR_OFFSETS
	.align		4
        /*0078*/ 	.byte	0x04, 0x1c
        /*007a*/ 	.short	(.L_283 - .L_282)


	//   ....[0]....
.L_282:
        /*007c*/ 	.word	0x00000070


	//   ....[1]....
        /*0080*/ 	.word	0x00000ac0


	//----- nvinfo : EIATTR_CBANK_PARAM_SIZE
	.align		4
.L_283:
        /*0084*/ 	.byte	0x03, 0x19
        /*0086*/ 	.short	0x0020


	//----- nvinfo : EIATTR_PARAM_CBANK
	.align		4
        /*0088*/ 	.byte	0x04, 0x0a
        /*008a*/ 	.short	(.L_285 - .L_284)
	.align		4
.L_284:
        /*008c*/ 	.word	index@(.nv.constant0._Z26naive_conv2d_backward_biasPKfPfiiii)
        /*0090*/ 	.short	0x0380
        /*0092*/ 	.short	0x0020


	//----- nvinfo : EIATTR_SW_WAR
	.align		4
.L_285:
        /*0094*/ 	.byte	0x04, 0x36
        /*0096*/ 	.short	(.L_287 - .L_286)
.L_286:
        /*0098*/ 	.word	0x00000008
.L_287:


//--------------------- .nv.info._Z28naive_conv2d_backward_weightPKfS0_Pfiiiii --------------------------
	.section	.nv.info._Z28naive_conv2d_backward_weightPKfS0_Pfiiiii,"",@"SHT_CUDA_INFO"
	.sectionflags	@""
	.align	4


	//----- nvinfo : EIATTR_CUDA_API_VERSION
	.align		4
        /*0000*/ 	.byte	0x04, 0x37
        /*0002*/ 	.short	(.L_289 - .L_288)
.L_288:
        /*0004*/ 	.word	0x00000082


	//----- nvinfo : EIATTR_KPARAM_INFO
	.align		4
.L_289:
        /*0008*/ 	.byte	0x04, 0x17
        /*000a*/ 	.short	(.L_291 - .L_290)
.L_290:
        /*000c*/ 	.word	0x00000000
        /*0010*/ 	.short	0x0007
        /*0012*/ 	.short	0x0028
        /*0014*/ 	.byte	0x00, 0xf0, 0x11, 0x00


	//----- nvinfo : EIATTR_KPARAM_INFO
	.align		4
.L_291:
        /*0018*/ 	.byte	0x04, 0x17
        /*001a*/ 	.short	(.L_293 - .L_292)
.L_292:
        /*001c*/ 	.word	0x00000000
        /*0020*/ 	.short	0x0006
        /*0022*/ 	.short	0x0024
        /*0024*/ 	.byte	0x00, 0xf0, 0x11, 0x00


	//----- nvinfo : EIATTR_KPARAM_INFO
	.align		4
.L_293:
        /*0028*/ 	.byte	0x04, 0x17
        /*002a*/ 	.short	(.L_295 - .L_294)
.L_294:
        /*002c*/ 	.word	0x00000000
        /*0030*/ 	.short	0x0005
        /*0032*/ 	.short	0x0020
        /*0034*/ 	.byte	0x00, 0xf0, 0x11, 0x00


	//----- nvinfo : EIATTR_KPARAM_INFO
	.align		4
.L_295:
        /*0038*/ 	.byte	0x04, 0x17
        /*003a*/ 	.short	(.L_297 - .L_296)
.L_296:
        /*003c*/ 	.word	0x00000000
        /*0040*/ 	.short	0x0004
        /*0042*/ 	.short	0x001c
        /*0044*/ 	.byte	0x00, 0xf0, 0x11, 0x00


	//----- nvinfo : EIATTR_KPARAM_INFO
	.align		4
.L_297:
        /*0048*/ 	.byte	0x04, 0x17
        /*004a*/ 	.short	(.L_299 - .L_298)
.L_298:
        /*004c*/ 	.word	0x00000000
        /*0050*/ 	.short	0x0003
        /*0052*/ 	.short	0x0018
        /*0054*/ 	.byte	0x00, 0xf0, 0x11, 0x00


	//----- nvinfo : EIATTR_KPARAM_INFO
	.align		4
.L_299:
        /*0058*/ 	.byte	0x04, 0x17
        /*005a*/ 	.short	(.L_301 - .L_300)
.L_300:
        /*005c*/ 	.word	0x00000000
        /*0060*/ 	.short	0x0002
        /*0062*/ 	.short	0x0010
        /*0064*/ 	.byte	0x00, 0xf5, 0x21, 0x00


	//----- nvinfo : EIATTR_KPARAM_INFO
	.align		4
.L_301:
        /*0068*/ 	.byte	0x04, 0x17
        /*006a*/ 	.short	(.L_303 - .L_302)
.L_302:
        /*006c*/ 	.word	0x00000000
        /*0070*/ 	.short	0x0001
        /*0072*/ 	.short	0x0008
        /*0074*/ 	.byte	0x00, 0xf5, 0x21, 0x00


	//----- nvinfo : EIATTR_KPARAM_INFO
	.align		4
.L_303:
        /*0078*/ 	.byte	0x04, 0x17
        /*007a*/ 	.short	(.L_305 - .L_304)
.L_304:
        /*007c*/ 	.word	0x00000000
        /*0080*/ 	.short	0x0000
        /*0082*/ 	.short	0x0000
        /*0084*/ 	.byte	0x00, 0xf5, 0x21, 0x00


	//----- nvinfo : EIATTR_SPARSE_MMA_MASK
	.align		4
.L_305:
        /*0088*/ 	.byte	0x03, 0x50
        /*008a*/ 	.short	0x0000


	//----- nvinfo : EIATTR_MAXREG_COUNT
	.align		4
        /*008c*/ 	.byte	0x03, 0x1b
        /*008e*/ 	.short	0x00ff


	//----- nvinfo : EIATTR_MERCURY_ISA_VERSION
	.align		4
        /*0090*/ 	.byte	0x03, 0x5f
        /*0092*/ 	.short	0x0101


	//----- nvinfo : EIATTR_VRC_CTA_INIT_COUNT
	.align		4
        /*0094*/ 	.byte	0x02, 0x4a
	.zero		1
	.zero		1


	//----- nvinfo : EIATTR_EXIT_INSTR_OFFSETS
	.align		4
        /*0098*/ 	.byte	0x04, 0x1c
        /*009a*/ 	.short	(.L_307 - .L_306)


	//   ....[0]....
.L_306:
        /*009c*/ 	.word	0x000000a0


	//   ....[1]....
        /*00a0*/ 	.word	0x00001a00


	//----- nvinfo : EIATTR_CRS_STACK_SIZE
	.align		4
.L_307:
        /*00a4*/ 	.byte	0x04, 0x1e
        /*00a6*/ 	.short	(.L_309 - .L_308)
.L_308:
        /*00a8*/ 	.word	0x00000000


	//----- nvinfo : EIATTR_CBANK_PARAM_SIZE
	.align		4
.L_309:
        /*00ac*/ 	.byte	0x03, 0x19
        /*00ae*/ 	.short	0x002c


	//----- nvinfo : EIATTR_PARAM_CBANK
	.align		4
        /*00b0*/ 	.byte	0x04, 0x0a
        /*00b2*/ 	.short	(.L_311 - .L_310)
	.align		4
.L_310:
        /*00b4*/ 	.word	index@(.nv.constant0._Z28naive_conv2d_backward_weightPKfS0_Pfiiiii)
        /*00b8*/ 	.short	0x0380
        /*00ba*/ 	.short	0x002c


	//----- nvinfo : EIATTR_SW_WAR
	.align		4
.L_311:
        /*00bc*/ 	.byte	0x04, 0x36
        /*00be*/ 	.short	(.L_313 - .L_312)
.L_312:
        /*00c0*/ 	.word	0x00000008
.L_313:


//--------------------- .nv.info._Z27naive_conv2d_backward_inputPKfS0_Pfiiiii --------------------------
	.section	.nv.info._Z27naive_conv2d_backward_inputPKfS0_Pfiiiii,"",@"SHT_CUDA_INFO"
	.sectionflags	@""
	.align	4


	//----- nvinfo : EIATTR_CUDA_API_VERSION
	.align		4
        /*0000*/ 	.byte	0x04, 0x37
        /*0002*/ 	.short	(.L_315 - .L_314)
.L_314:
        /*0004*/ 	.word	0x00000082


	//----- nvinfo : EIATTR_KPARAM_INFO
	.align		4
.L_315:
        /*0008*/ 	.byte	0x04, 0x17
        /*000a*/ 	.short	(.L_317 - .L_316)
.L_316:
        /*000c*/ 	.word	0x00000000
        /*0010*/ 	.short	0x0007
        /*0012*/ 	.short	0x0028
        /*0014*/ 	.byte	0x00, 0xf0, 0x11, 0x00


	//----- nvinfo : EIATTR_KPARAM_INFO
	.align		4
.L_317:
        /*0018*/ 	.byte	0x04, 0x17
        /*001a*/ 	.short	(.L_319 - .L_318)
.L_318:
        /*001c*/ 	.word	0x00000000
        /*0020*/ 	.short	0x0006
        /*0022*/ 	.short	0x0024
        /*0024*/ 	.byte	0x00, 0xf0, 0x11, 0x00


	//----- nvinfo : EIATTR_KPARAM_INFO
	.align		4
.L_319:
        /*0028*/ 	.byte	0x04, 0x17
        /*002a*/ 	.short	(.L_321 - .L_320)
.L_320:
        /*002c*/ 	.word	0x00000000
        /*0030*/ 	.short	0x0005
        /*0032*/ 	.short	0x0020
        /*0034*/ 	.byte	0x00, 0xf0, 0x11, 0x00


	//----- nvinfo : EIATTR_KPARAM_INFO
	.align		4
.L_321:
        /*0038*/ 	.byte	0x04, 0x17
        /*003a*/ 	.short	(.L_323 - .L_322)
.L_322:
        /*003c*/ 	.word	0x00000000
        /*0040*/ 	.short	0x0004
        /*0042*/ 	.short	0x001c
        /*0044*/ 	.byte	0x00, 0xf0, 0x11, 0x00


	//----- nvinfo : EIATTR_KPARAM_INFO
	.align		4
.L_323:
        /*0048*/ 	.byte	0x04, 0x17
        /*004a*/ 	.short	(.L_325 - .L_324)
.L_324:
        /*004c*/ 	.word	0x00000000
        /*0050*/ 	.short	0x0003
        /*0052*/ 	.short	0x0018
        /*0054*/ 	.byte	0x00, 0xf0, 0x11, 0x00


	//----- nvinfo : EIATTR_KPARAM_INFO
	.align		4
.L_325:
        /*0058*/ 	.byte	0x04, 0x17
        /*005a*/ 	.short	(.L_327 - .L_326)
.L_326:
        /*005c*/ 	.word	0x00000000
        /*0060*/ 	.short	0x0002
        /*0062*/ 	.short	0x0010
        /*0064*/ 	.byte	0x00, 0xf5, 0x21, 0x00


	//----- nvinfo : EIATTR_KPARAM_INFO
	.align		4
.L_327:
        /*0068*/ 	.byte	0x04, 0x17
        /*006a*/ 	.short	(.L_329 - .L_328)
.L_328:
        /*006c*/ 	.word	0x00000000
        /*0070*/ 	.short	0x0001
        /*0072*/ 	.short	0x0008
        /*0074*/ 	.byte	0x00, 0xf5, 0x21, 0x00


	//----- nvinfo : EIATTR_KPARAM_INFO
	.align		4
.L_329:
        /*0078*/ 	.byte	0x04, 0x17
        /*007a*/ 	.short	(.L_331 - .L_330)
.L_330:
        /*007c*/ 	.word	0x00000000
        /*0080*/ 	.short	0x0000
        /*0082*/ 	.short	0x0000
        /*0084*/ 	.byte	0x00, 0xf5, 0x21, 0x00


	//----- nvinfo : EIATTR_SPARSE_MMA_MASK
	.align		4
.L_331:
        /*0088*/ 	.byte	0x03, 0x50
        /*008a*/ 	.short	0x0000


	//----- nvinfo : EIATTR_MAXREG_COUNT
	.align		4
        /*008c*/ 	.byte	0x03, 0x1b
        /*008e*/ 	.short	0x00ff


	//----- nvinfo : EIATTR_MERCURY_ISA_VERSION
	.align		4
        /*0090*/ 	.byte	0x03, 0x5f
        /*0092*/ 	.short	0x0101


	//----- nvinfo : EIATTR_VRC_CTA_INIT_COUNT
	.align		4
        /*0094*/ 	.byte	0x02, 0x4a
	.zero		1
	.zero		1


	//----- nvinfo : EIATTR_EXIT_INSTR_OFFSETS
	.align		4
        /*0098*/ 	.byte	0x04, 0x1c
        /*009a*/ 	.short	(.L_333 - .L_332)


	//   ....[0]....
.L_332:
        /*009c*/ 	.word	0x000000b0


	//   ....[1]....
        /*00a0*/ 	.word	0x00001290


	//----- nvinfo : EIATTR_CBANK_PARAM_SIZE
	.align		4
.L_333:
        /*00a4*/ 	.byte	0x03, 0x19
        /*00a6*/ 	.short	0x002c


	//----- nvinfo : EIATTR_PARAM_CBANK
	.align		4
        /*00a8*/ 	.byte	0x04, 0x0a
        /*00aa*/ 	.short	(.L_335 - .L_334)
	.align		4
.L_334:
        /*00ac*/ 	.word	index@(.nv.constant0._Z27naive_conv2d_backward_inputPKfS0_Pfiiiii)
        /*00b0*/ 	.short	0x0380
        /*00b2*/ 	.short	0x002c


	//----- nvinfo : EIATTR_SW_WAR
	.align		4
.L_335:
        /*00b4*/ 	.byte	0x04, 0x36
        /*00b6*/ 	.short	(.L_337 - .L_336)
.L_336:
        /*00b8*/ 	.word	0x00000008
.L_337:


//--------------------- .nv.info._Z20naive_conv2d_forwardPKfS0_S0_Pfiiiii --------------------------
	.section	.nv.info._Z20naive_conv2d_forwardPKfS0_S0_Pfiiiii,"",@"SHT_CUDA_INFO"
	.sectionflags	@""
	.align	4


	//----- nvinfo : EIATTR_CUDA_API_VERSION
	.align		4
        /*0000*/ 	.byte	0x04, 0x37
        /*0002*/ 	.short	(.L_339 - .L_338)
.L_338:
        /*0004*/ 	.word	0x00000082


	//----- nvinfo : EIATTR_KPARAM_INFO
	.align		4
.L_339:
        /*0008*/ 	.byte	0x04, 0x17
        /*000a*/ 	.short	(.L_341 - .L_340)
.L_340:
        /*000c*/ 	.word	0x00000000
        /*0010*/ 	.short	0x0008
        /*0012*/ 	.short	0x0030
        /*0014*/ 	.byte	0x00, 0xf0, 0x11, 0x00


	//----- nvinfo : EIATTR_KPARAM_INFO
	.align		4
.L_341:
        /*0018*/ 	.byte	0x04, 0x17
        /*001a*/ 	.short	(.L_343 - .L_342)
.L_342:
        /*001c*/ 	.word	0x00000000
        /*0020*/ 	.short	0x0007
        /*0022*/ 	.short	0x002c
        /*0024*/ 	.byte	0x00, 0xf0, 0x11, 0x00


	//----- nvinfo : EIATTR_KPARAM_INFO
	.align		4
.L_343:
        /*0028*/ 	.byte	0x04, 0x17
        /*002a*/ 	.short	(.L_345 - .L_344)
.L_344:
        /*002c*/ 	.word	0x00000000
        /*0030*/ 	.short	0x0006
        /*0032*/ 	.short	0x0028
        /*0034*/ 	.byte	0x00, 0xf0, 0x11, 0x00


	//----- nvinfo : EIATTR_KPARAM_INFO
	.align		4
.L_345:
        /*0038*/ 	.byte	0x04, 0x17
        /*003a*/ 	.short	(.L_347 - .L_346)
.L_346:
        /*003c*/ 	.word	0x00000000
        /*0040*/ 	.short	0x0005
        /*0042*/ 	.short	0x0024
        /*0044*/ 	.byte	0x00, 0xf0, 0x11, 0x00


	//----- nvinfo : EIATTR_KPARAM_INFO
	.align		4
.L_347:
        /*0048*/ 	.byte	0x04, 0x17
        /*004a*/ 	.short	(.L_349 - .L_348)
.L_348:
        /*004c*/ 	.word	0x00000000
        /*0050*/ 	.short	0x0004
        /*0052*/ 	.short	0x0020
        /*0054*/ 	.byte	0x00, 0xf0, 0x11, 0x00


	//----- nvinfo : EIATTR_KPARAM_INFO
	.align		4
.L_349:
        /*0058*/ 	.byte	0x04, 0x17
        /*005a*/ 	.short	(.L_351 - .L_350)
.L_350:
        /*005c*/ 	.word	0x00000000
        /*0060*/ 	.short	0x0003
        /*0062*/ 	.short	0x0018
        /*0064*/ 	.byte	0x00, 0xf5, 0x21, 0x00


	//----- nvinfo : EIATTR_KPARAM_INFO
	.align		4
.L_351:
        /*0068*/ 	.byte	0x04, 0x17
        /*006a*/ 	.short	(.L_353 - .L_352)
.L_352:
        /*006c*/ 	.word	0x00000000
        /*0070*/ 	.short	0x0002
        /*0072*/ 	.short	0x0010
        /*0074*/ 	.byte	0x00, 0xf5, 0x21, 0x00


	//----- nvinfo : EIATTR_KPARAM_INFO
	.align		4
.L_353:
        /*0078*/ 	.byte	0x04, 0x17
        /*007a*/ 	.short	(.L_355 - .L_354)
.L_354:
        /*007c*/ 	.word	0x00000000
        /*0080*/ 	.short	0x0001
        /*0082*/ 	.short	0x0008
        /*0084*/ 	.byte	0x00, 0xf5, 0x21, 0x00


	//----- nvinfo : EIATTR_KPARAM_INFO
	.align		4
.L_355:
        /*0088*/ 	.byte	0x04, 0x17
        /*008a*/ 	.short	(.L_357 - .L_356)
.L_356:
        /*008c*/ 	.word	0x00000000
        /*0090*/ 	.short	0x0000
        /*0092*/ 	.short	0x0000
        /*0094*/ 	.byte	0x00, 0xf5, 0x21, 0x00


	//----- nvinfo : EIATTR_SPARSE_MMA_MASK
	.align		4
.L_357:
        /*0098*/ 	.byte	0x03, 0x50
        /*009a*/ 	.short	0x0000


	//----- nvinfo : EIATTR_MAXREG_COUNT
	.align		4
        /*009c*/ 	.byte	0x03, 0x1b
        /*009e*/ 	.short	0x00ff


	//----- nvinfo : EIATTR_MERCURY_ISA_VERSION
	.align		4
        /*00a0*/ 	.byte	0x03, 0x5f
        /*00a2*/ 	.short	0x0101


	//----- nvinfo : EIATTR_VRC_CTA_INIT_COUNT
	.align		4
        /*00a4*/ 	.byte	0x02, 0x4a
	.zero		1
	.zero		1


	//----- nvinfo : EIATTR_EXIT_INSTR_OFFSETS
	.align		4
        /*00a8*/ 	.byte	0x04, 0x1c
        /*00aa*/ 	.short	(.L_359 - .L_358)


	//   ....[0]....
.L_358:
        /*00ac*/ 	.word	0x000000c0


	//   ....[1]....
        /*00b0*/ 	.word	0x00001200


	//----- nvinfo : EIATTR_CBANK_PARAM_SIZE
	.align		4
.L_359:
        /*00b4*/ 	.byte	0x03, 0x19
        /*00b6*/ 	.short	0x0034


	//----- nvinfo : EIATTR_PARAM_CBANK
	.align		4
        /*00b8*/ 	.byte	0x04, 0x0a
        /*00ba*/ 	.short	(.L_361 - .L_360)
	.align		4
.L_360:
        /*00bc*/ 	.word	index@(.nv.constant0._Z20naive_conv2d_forwardPKfS0_S0_Pfiiiii)
        /*00c0*/ 	.short	0x0380
        /*00c2*/ 	.short	0x0034


	//----- nvinfo : EIATTR_SW_WAR
	.align		4
.L_361:
        /*00c4*/ 	.byte	0x04, 0x36
        /*00c6*/ 	.short	(.L_363 - .L_362)
.L_362:
        /*00c8*/ 	.word	0x00000008
.L_363:


//--------------------- .nv.callgraph             --------------------------
	.section	.nv.callgraph,"",@"SHT_CUDA_CALLGRAPH"
	.align	4
	.sectionentsize	8
	.align		4
        /*0000*/ 	.word	0x00000000
	.align		4
        /*0004*/ 	.word	0xffffffff
	.align		4
        /*0008*/ 	.word	0x00000000
	.align		4
        /*000c*/ 	.word	0xfffffffe
	.align		4
        /*0010*/ 	.word	0x00000000
	.align		4
        /*0014*/ 	.word	0xfffffffd
	.align		4
        /*0018*/ 	.word	0x00000000
	.align		4
        /*001c*/ 	.word	0xfffffffc


//--------------------- .text._Z10naive_zeroPfi   --------------------------
	.section	.text._Z10naive_zeroPfi,"ax",@progbits
	.align	128
        .global         _Z10naive_zeroPfi
        .type           _Z10naive_zeroPfi,@function
        .size           _Z10naive_zeroPfi,(.L_x_63 - _Z10naive_zeroPfi)
        .other          _Z10naive_zeroPfi,@"STO_CUDA_ENTRY STV_DEFAULT"
_Z10naive_zeroPfi:
.text._Z10naive_zeroPfi:
[----:B------:R-:W-:Y:S01]  /*0000*/  LDC R1, c[0x0][0x37c] ;  /* 0x0000df00ff017b82 */ /* 0x000fe20000000800 */
[----:B------:R-:W0:Y:S07]  /*0010*/  S2R R0, SR_TID.X ;  /* 0x0000000000007919 */ /* 0x000e2e0000002100 */
[----:B------:R-:W0:Y:S01]  /*0020*/  S2UR UR4, SR_CTAID.X ;  /* 0x00000000000479c3 */ /* 0x000e220000002500 */
[----:B------:R-:W1:Y:S07]  /*0030*/  LDCU UR5, c[0x0][0x388] ;  /* 0x00007100ff0577ac */ /* 0x000e6e0008000800 */
[----:B------:R-:W0:Y:S02]  /*0040*/  LDC R5, c[0x0][0x360] ;  /* 0x0000d800ff057b82 */ /* 0x000e240000000800 */
[----:B0-----:R-:W-:-:S05]  /*0050*/  IMAD R5, R5, UR4, R0 ;  /* 0x0000000405057c24 */ /* 0x001fca000f8e0200 */
[----:B-1----:R-:W-:-:S13]  /*0060*/  ISETP.GE.AND P0, PT, R5, UR5, PT ;  /* 0x0000000505007c0c */ /* 0x002fda000bf06270 */
[----:B------:R-:W-:Y:S05]  /*0070*/  @P0 EXIT ;  /* 0x000000000000094d */ /* 0x000fea0003800000 */
[----:B------:R-:W0:Y:S01]  /*0080*/  LDC.64 R2, c[0x0][0x380] ;  /* 0x0000e000ff027b82 */ /* 0x000e220000000a00 */
[----:B------:R-:W1:Y:S01]  /*0090*/  LDCU.64 UR4, c[0x0][0x358] ;  /* 0x00006b00ff0477ac */ /* 0x000e620008000a00 */
[----:B0-----:R-:W-:-:S05]  /*00a0*/  IMAD.WIDE R2, R5, 0x4, R2 ;  /* 0x0000000405027825 */ /* 0x001fca00078e0202 */
[----:B-1----:R-:W-:Y:S01]  /*00b0*/  STG.E desc[UR4][R2.64], RZ ;  /* 0x000000ff02007986 */ /* 0x002fe2000c101904 */
[----:B------:R-:W-:Y:S05]  /*00c0*/  EXIT ;  /* 0x000000000000794d */ /* 0x000fea0003800000 */
.L_x_0:
[----:B------:R-:W-:-:S00]  /*00d0*/  BRA `(.L_x_0) ;  /* 0xfffffffc00fc7947 */ /* 0x000fc0000383ffff */
[----:B------:R-:W-:-:S00]  /*00e0*/  NOP ;  /* 0x0000000000007918 */ /* 0x000fc00000000000 */
        /* <DEDUP_REMOVED lines=9> */
.L_x_63:


//--------------------- .text._Z16naive_sgd_updatePfPKffi --------------------------
	.section	.text._Z16naive_sgd_updatePfPKffi,"ax",@progbits
	.align	128
        .global         _Z16naive_sgd_updatePfPKffi
        .type           _Z16naive_sgd_updatePfPKffi,@function
        .size           _Z16naive_sgd_updatePfPKffi,(.L_x_64 - _Z16naive_sgd_updatePfPKffi)
        .other          _Z16naive_sgd_updatePfPKffi,@"STO_CUDA_ENTRY STV_DEFAULT"
_Z16naive_sgd_updatePfPKffi:
.text._Z16naive_sgd_updatePfPKffi:
        /* <DEDUP_REMOVED lines=10> */
[----:B------:R-:W2:Y:S06]  /*00a0*/  LDCU UR6, c[0x0][0x390] ;  /* 0x00007200ff0677ac */ /* 0x000eac0008000800 */
[----:B------:R-:W3:Y:S01]  /*00b0*/  LDC.64 R4, c[0x0][0x380] ;  /* 0x0000e000ff047b82 */ /* 0x000ee20000000a00 */
[----:B0-----:R-:W-:-:S06]  /*00c0*/  IMAD.WIDE R2, R7, 0x4, R2 ;  /* 0x0000000407027825 */ /* 0x001fcc00078e0202 */
[----:B-1----:R-:W2:Y:S01]  /*00d0*/  LDG.E R2, desc[UR4][R2.64] ;  /* 0x0000000402027981 */ /* 0x002ea2000c1e1900 */
[----:B---3--:R-:W-:-:S05]  /*00e0*/  IMAD.WIDE R4, R7, 0x4, R4 ;  /* 0x0000000407047825 */ /* 0x008fca00078e0204 */
[----:B------:R-:W2:Y:S02]  /*00f0*/  LDG.E R7, desc[UR4][R4.64] ;  /* 0x0000000404077981 */ /* 0x000ea4000c1e1900 */
[----:B--2---:R-:W-:-:S05]  /*0100*/  FFMA R7, -R2, UR6, R7 ;  /* 0x0000000602077c23 */ /* 0x004fca0008000107 */
[----:B------:R-:W-:Y:S01]  /*0110*/  STG.E desc[UR4][R4.64], R7 ;  /* 0x0000000704007986 */ /* 0x000fe2000c101904 */
[----:B------:R-:W-:Y:S05]  /*0120*/  EXIT ;  /* 0x000000000000794d */ /* 0x000fea0003800000 */
.L_x_1:
        /* <DEDUP_REMOVED lines=13> */
.L_x_64:


//--------------------- .text._Z18naive_mse_backwardPKfS0_Pfi --------------------------
	.section	.text._Z18naive_mse_backwardPKfS0_Pfi,"ax",@progbits
	.align	128
        .global         _Z18naive_mse_backwardPKfS0_Pfi
        .type           _Z18naive_mse_backwardPKfS0_Pfi,@function
        .size           _Z18naive_mse_backwardPKfS0_Pfi,(.L_x_61 - _Z18naive_mse_backwardPKfS0_Pfi)
        .other          _Z18naive_mse_backwardPKfS0_Pfi,@"STO_CUDA_ENTRY STV_DEFAULT"
_Z18naive_mse_backwardPKfS0_Pfi:
.text._Z18naive_mse_backwardPKfS0_Pfi:
        /* <DEDUP_REMOVED lines=9> */
[----:B------:R-:W1:Y:S07]  /*0090*/  LDCU.64 UR4, c[0x0][0x358] ;  /* 0x00006b00ff0477ac */ /* 0x000e6e0008000a00 */
[----:B------:R-:W2:Y:S01]  /*00a0*/  LDC.64 R6, c[0x0][0x388] ;  /* 0x0000e200ff067b82 */ /* 0x000ea20000000a00 */
[----:B0-----:R-:W-:-:S06]  /*00b0*/  IMAD.WIDE R4, R2, 0x4, R4 ;  /* 0x0000000402047825 */ /* 0x001fcc00078e0204 */
[----:B-1----:R-:W3:Y:S01]  /*00c0*/  LDG.E R4, desc[UR4][R4.64] ;  /* 0x0000000404047981 */ /* 0x002ee2000c1e1900 */
[----:B--2---:R-:W-:-:S06]  /*00d0*/  IMAD.WIDE R6, R2, 0x4, R6 ;  /* 0x0000000402067825 */ /* 0x004fcc00078e0206 */
[----:B------:R-:W3:Y:S01]  /*00e0*/  LDG.E R7, desc[UR4][R6.64] ;  /* 0x0000000406077981 */ /* 0x000ee2000c1e1900 */
[----:B------:R-:W-:-:S04]  /*00f0*/  I2FP.F32.S32 R3, UR6 ;  /* 0x0000000600037c45 */ /* 0x000fc80008201400 */
[----:B------:R-:W0:Y:S01]  /*0100*/  MUFU.RCP R8, R3 ;  /* 0x0000000300087308 */ /* 0x000e220000001000 */
[----:B------:R-:W-:Y:S01]  /*0110*/  BSSY.RECONVERGENT B0, `(.L_x_2) ;  /* 0x000000d000007945 */ /* 0x000fe20003800200 */
[----:B0-----:R-:W-:-:S04]  /*0120*/  FFMA R9, -R3, R8, 1 ;  /* 0x3f80000003097423 */ /* 0x001fc80000000108 */
[----:B------:R-:W-:Y:S01]  /*0130*/  FFMA R9, R8, R9, R8 ;  /* 0x0000000908097223 */ /* 0x000fe20000000008 */
[----:B---3--:R-:W-:-:S04]  /*0140*/  FADD R0, R4, -R7 ;  /* 0x8000000704007221 */ /* 0x008fc80000000000 */
[----:B------:R-:W-:-:S04]  /*0150*/  FADD R0, R0, R0 ;  /* 0x0000000000007221 */ /* 0x000fc80000000000 */
[----:B------:R-:W0:Y:S01]  /*0160*/  FCHK P0, R0, R3 ;  /* 0x0000000300007302 */ /* 0x000e220000000000 */
[----:B------:R-:W-:-:S04]  /*0170*/  FFMA R8, R0, R9, RZ ;  /* 0x0000000900087223 */ /* 0x000fc800000000ff */
[----:B------:R-:W-:-:S04]  /*0180*/  FFMA R10, -R3, R8, R0 ;  /* 0x00000008030a7223 */ /* 0x000fc80000000100 */
[----:B------:R-:W-:Y:S01]  /*0190*/  FFMA R9, R9, R10, R8 ;  /* 0x0000000a09097223 */ /* 0x000fe20000000008 */
[----:B0-----:R-:W-:Y:S06]  /*01a0*/  @!P0 BRA `(.L_x_3) ;  /* 0x00000000000c8947 */ /* 0x001fec0003800000 */
[----:B------:R-:W-:-:S07]  /*01b0*/  MOV R4, 0x1d0 ;  /* 0x000001d000047802 */ /* 0x000fce0000000f00 */
[----:B------:R-:W-:Y:S05]  /*01c0*/  CALL.REL.NOINC `($__internal_0_$__cuda_sm3x_div_rn_noftz_f32_slowpath) ;  /* 0x0000000000187944 */ /* 0x000fea0003c00000 */
[----:B------:R-:W-:-:S07]  /*01d0*/  IMAD.MOV.U32 R9, RZ, RZ, R0 ;  /* 0x000000ffff097224 */ /* 0x000fce00078e0000 */
.L_x_3:
[----:B------:R-:W-:Y:S05]  /*01e0*/  BSYNC.RECONVERGENT B0 ;  /* 0x0000000000007941 */ /* 0x000fea0003800200 */
.L_x_2:
[----:B------:R-:W0:Y:S02]  /*01f0*/  LDC.64 R4, c[0x0][0x390] ;  /* 0x0000e400ff047b82 */ /* 0x000e240000000a00 */
[----:B0-----:R-:W-:-:S05]  /*0200*/  IMAD.WIDE R2, R2, 0x4, R4 ;  /* 0x0000000402027825 */ /* 0x001fca00078e0204 */
[----:B------:R-:W-:Y:S01]  /*0210*/  STG.E desc[UR4][R2.64], R9 ;  /* 0x0000000902007986 */ /* 0x000fe2000c101904 */
[----:B------:R-:W-:Y:S05]  /*0220*/  EXIT ;  /* 0x000000000000794d */ /* 0x000fea0003800000 */
        .weak           $__internal_0_$__cuda_sm3x_div_rn_noftz_f32_slowpath
        .type           $__internal_0_$__cuda_sm3x_div_rn_noftz_f32_slowpath,@function
        .size           $__internal_0_$__cuda_sm3x_div_rn_noftz_f32_slowpath,(.L_x_61 - $__internal_0_$__cuda_sm3x_div_rn_noftz_f32_slowpath)
$__internal_0_$__cuda_sm3x_div_rn_noftz_f32_slowpath:
[--C-:B------:R-:W-:Y:S01]  /*0230*/  SHF.R.U32.HI R6, RZ, 0x17, R3.reuse ;  /* 0x00000017ff067819 */ /* 0x100fe20000011603 */
[----:B------:R-:W-:Y:S01]  /*0240*/  BSSY.RECONVERGENT B1, `(.L_x_4) ;  /* 0x0000064000017945 */ /* 0x000fe20003800200 */
[--C-:B------:R-:W-:Y:S01]  /*0250*/  SHF.R.U32.HI R5, RZ, 0x17, R0.reuse ;  /* 0x00000017ff057819 */ /* 0x100fe20000011600 */
[----:B------:R-:W-:Y:S01]  /*0260*/  IMAD.MOV.U32 R7, RZ, RZ, R0 ;  /* 0x000000ffff077224 */ /* 0x000fe200078e0000 */
[----:B------:R-:W-:Y:S01]  /*0270*/  LOP3.LUT R6, R6, 0xff, RZ, 0xc0, !PT ;  /* 0x000000ff06067812 */ /* 0x000fe200078ec0ff */
[----:B------:R-:W-:Y:S01]  /*0280*/  IMAD.MOV.U32 R8, RZ, RZ, R3 ;  /* 0x000000ffff087224 */ /* 0x000fe200078e0003 */
[----:B------:R-:W-:-:S03]  /*0290*/  LOP3.LUT R5, R5, 0xff, RZ, 0xc0, !PT ;  /* 0x000000ff05057812 */ /* 0x000fc600078ec0ff */
[----:B------:R-:W-:Y:S02]  /*02a0*/  VIADD R11, R6, 0xffffffff ;  /* 0xffffffff060b7836 */ /* 0x000fe40000000000 */
[----:B------:R-:W-:-:S03]  /*02b0*/  VIADD R10, R5, 0xffffffff ;  /* 0xffffffff050a7836 */ /* 0x000fc60000000000 */
[----:B------:R-:W-:-:S04]  /*02c0*/  ISETP.GT.U32.AND P0, PT, R11, 0xfd, PT ;  /* 0x000000fd0b00780c */ /* 0x000fc80003f04070 */
[----:B------:R-:W-:-:S13]  /*02d0*/  ISETP.GT.U32.OR P0, PT, R10, 0xfd, P0 ;  /* 0x000000fd0a00780c */ /* 0x000fda0000704470 */
[----:B------:R-:W-:Y:S01]  /*02e0*/  @!P0 IMAD.MOV.U32 R9, RZ, RZ, RZ ;  /* 0x000000ffff098224 */ /* 0x000fe200078e00ff */
[----:B------:R-:W-:Y:S06]  /*02f0*/  @!P0 BRA `(.L_x_5) ;  /* 0x00000000005c8947 */ /* 0x000fec0003800000 */
[----:B------:R-:W-:Y:S02]  /*0300*/  FSETP.GTU.FTZ.AND P0, PT, |R0|, +INF , PT ;  /* 0x7f8000000000780b */ /* 0x000fe40003f1c200 */
[----:B------:R-:W-:-:S04]  /*0310*/  FSETP.GTU.FTZ.AND P1, PT, |R3|, +INF , PT ;  /* 0x7f8000000300780b */ /* 0x000fc80003f3c200 */
[----:B------:R-:W-:-:S13]  /*0320*/  PLOP3.LUT P0, PT, P0, P1, PT, 0xf8, 0x8f ;  /* 0x00000000008f781c */ /* 0x000fda0000703f70 */
[----:B------:R-:W-:Y:S05]  /*0330*/  @P0 BRA `(.L_x_6) ;  /* 0x00000004004c0947 */ /* 0x000fea0003800000 */
[----:B------:R-:W-:-:S13]  /*0340*/  LOP3.LUT P0, RZ, R8, 0x7fffffff, R7, 0xc8, !PT ;  /* 0x7fffffff08ff7812 */ /* 0x000fda000780c807 */
[----:B------:R-:W-:Y:S05]  /*0350*/  @!P0 BRA `(.L_x_7) ;  /* 0x00000004003c8947 */ /* 0x000fea0003800000 */
[C---:B------:R-:W-:Y:S02]  /*0360*/  FSETP.NEU.FTZ.AND P2, PT, |R0|.reuse, +INF , PT ;  /* 0x7f8000000000780b */ /* 0x040fe40003f5d200 */
[----:B------:R-:W-:Y:S02]  /*0370*/  FSETP.NEU.FTZ.AND P1, PT, |R3|, +INF , PT ;  /* 0x7f8000000300780b */ /* 0x000fe40003f3d200 */
[----:B------:R-:W-:-:S11]  /*0380*/  FSETP.NEU.FTZ.AND P0, PT, |R0|, +INF , PT ;  /* 0x7f8000000000780b */ /* 0x000fd60003f1d200 */
[----:B------:R-:W-:Y:S05]  /*0390*/  @!P1 BRA !P2, `(.L_x_7) ;  /* 0x00000004002c9947 */ /* 0x000fea0005000000 */
[----:B------:R-:W-:-:S04]  /*03a0*/  LOP3.LUT P2, RZ, R7, 0x7fffffff, RZ, 0xc0, !PT ;  /* 0x7fffffff07ff7812 */ /* 0x000fc8000784c0ff */
[----:B------:R-:W-:-:S13]  /*03b0*/  PLOP3.LUT P1, PT, P1, P2, PT, 0x2f, 0xf2 ;  /* 0x0000000000f2781c */ /* 0x000fda0000f24577 */
[----:B------:R-:W-:Y:S05]  /*03c0*/  @P1 BRA `(.L_x_8) ;  /* 0x0000000400181947 */ /* 0x000fea0003800000 */
[----:B------:R-:W-:-:S04]  /*03d0*/  LOP3.LUT P1, RZ, R8, 0x7fffffff, RZ, 0xc0, !PT ;  /* 0x7fffffff08ff7812 */ /* 0x000fc8000782c0ff */
[----:B------:R-:W-:-:S13]  /*03e0*/  PLOP3.LUT P0, PT, P0, P1, PT, 0x2f, 0xf2 ;  /* 0x0000000000f2781c */ /* 0x000fda0000702577 */
[----:B------:R-:W-:Y:S05]  /*03f0*/  @P0 BRA `(.L_x_9) ;  /* 0x0000000400000947 */ /* 0x000fea0003800000 */
[----:B------:R-:W-:Y:S02]  /*0400*/  ISETP.GE.AND P0, PT, R10, RZ, PT ;  /* 0x000000ff0a00720c */ /* 0x000fe40003f06270 */
[----:B------:R-:W-:-:S11]  /*0410*/  ISETP.GE.AND P1, PT, R11, RZ, PT ;  /* 0x000000ff0b00720c */ /* 0x000fd60003f26270 */
[----:B------:R-:W-:Y:S02]  /*0420*/  @P0 IMAD.MOV.U32 R9, RZ, RZ, RZ ;  /* 0x000000ffff090224 */ /* 0x000fe400078e00ff */
[----:B------:R-:W-:Y:S01]  /*0430*/  @!P0 FFMA R7, R0, 1.84467440737095516160e+19, RZ ;  /* 0x5f80000000078823 */ /* 0x000fe200000000ff */
[----:B------:R-:W-:Y:S02]  /*0440*/  @!P0 IMAD.MOV.U32 R9, RZ, RZ, -0x40 ;  /* 0xffffffc0ff098424 */ /* 0x000fe400078e00ff */
[----:B------:R-:W-:Y:S02]  /*0450*/  @!P1 FFMA R8, R3, 1.84467440737095516160e+19, RZ ;  /* 0x5f80000003089823 */ /* 0x000fe400000000ff */
[----:B------:R-:W-:-:S07]  /*0460*/  @!P1 VIADD R9, R9, 0x40 ;  /* 0x0000004009099836 */ /* 0x000fce0000000000 */
.L_x_5:
[----:B------:R-:W-:Y:S01]  /*0470*/  LEA R3, R6, 0xc0800000, 0x17 ;  /* 0xc080000006037811 */ /* 0x000fe200078eb8ff */
[----:B------:R-:W-:Y:S01]  /*0480*/  VIADD R5, R5, 0xffffff81 ;  /* 0xffffff8105057836 */ /* 0x000fe20000000000 */
[----:B------:R-:W-:Y:S03]  /*0490*/  BSSY.RECONVERGENT B2, `(.L_x_10) ;  /* 0x0000035000027945 */ /* 0x000fe60003800200 */
[----:B------:R-:W-:Y:S01]  /*04a0*/  IMAD.IADD R3, R8, 0x1, -R3 ;  /* 0x0000000108037824 */ /* 0x000fe200078e0a03 */
[C---:B------:R-:W-:Y:S01]  /*04b0*/  IADD3 R6, PT, PT, R5.reuse, 0x7f, -R6 ;  /* 0x0000007f05067810 */ /* 0x040fe20007ffe806 */
[----:B------:R-:W-:Y:S02]  /*04c0*/  IMAD R0, R5, -0x800000, R7 ;  /* 0xff80000005007824 */ /* 0x000fe400078e0207 */
[----:B------:R-:W0:Y:S01]  /*04d0*/  MUFU.RCP R8, R3 ;  /* 0x0000000300087308 */ /* 0x000e220000001000 */
[----:B------:R-:W-:Y:S01]  /*04e0*/  FADD.FTZ R11, -R3, -RZ ;  /* 0x800000ff030b7221 */ /* 0x000fe20000010100 */
[----:B------:R-:W-:-:S03]  /*04f0*/  IMAD.IADD R6, R6, 0x1, R9 ;  /* 0x0000000106067824 */ /* 0x000fc600078e0209 */
[----:B0-----:R-:W-:-:S04]  /*0500*/  FFMA R13, R8, R11, 1 ;  /* 0x3f800000080d7423 */ /* 0x001fc8000000000b */
[----:B------:R-:W-:-:S04]  /*0510*/  FFMA R10, R8, R13, R8 ;  /* 0x0000000d080a7223 */ /* 0x000fc80000000008 */
[----:B------:R-:W-:-:S04]  /*0520*/  FFMA R7, R0, R10, RZ ;  /* 0x0000000a00077223 */ /* 0x000fc800000000ff */
[----:B------:R-:W-:-:S04]  /*0530*/  FFMA R8, R11, R7, R0 ;  /* 0x000000070b087223 */ /* 0x000fc80000000000 */
[----:B------:R-:W-:-:S04]  /*0540*/  FFMA R7, R10, R8, R7 ;  /* 0x000000080a077223 */ /* 0x000fc80000000007 */
[----:B------:R-:W-:-:S04]  /*0550*/  FFMA R8, R11, R7, R0 ;  /* 0x000000070b087223 */ /* 0x000fc80000000000 */
[----:B------:R-:W-:-:S05]  /*0560*/  FFMA R0, R10, R8, R7 ;  /* 0x000000080a007223 */ /* 0x000fca0000000007 */
[----:B------:R-:W-:-:S04]  /*0570*/  SHF.R.U32.HI R3, RZ, 0x17, R0 ;  /* 0x00000017ff037819 */ /* 0x000fc80000011600 */
[----:B------:R-:W-:-:S05]  /*0580*/  LOP3.LUT R3, R3, 0xff, RZ, 0xc0, !PT ;  /* 0x000000ff03037812 */ /* 0x000fca00078ec0ff */
[----:B------:R-:W-:-:S04]  /*0590*/  IMAD.IADD R9, R3, 0x1, R6 ;  /* 0x0000000103097824 */ /* 0x000fc800078e0206 */
[----:B------:R-:W-:-:S05]  /*05a0*/  VIADD R3, R9, 0xffffffff ;  /* 0xffffffff09037836 */ /* 0x000fca0000000000 */
[----:B------:R-:W-:-:S13]  /*05b0*/  ISETP.GE.U32.AND P0, PT, R3, 0xfe, PT ;  /* 0x000000fe0300780c */ /* 0x000fda0003f06070 */
[----:B------:R-:W-:Y:S05]  /*05c0*/  @!P0 BRA `(.L_x_11) ;  /* 0x0000000000808947 */ /* 0x000fea0003800000 */
[----:B------:R-:W-:-:S13]  /*05d0*/  ISETP.GT.AND P0, PT, R9, 0xfe, PT ;  /* 0x000000fe0900780c */ /* 0x000fda0003f04270 */
[----:B------:R-:W-:Y:S05]  /*05e0*/  @P0 BRA `(.L_x_12) ;  /* 0x00000000006c0947 */ /* 0x000fea0003800000 */
[----:B------:R-:W-:-:S13]  /*05f0*/  ISETP.GE.AND P0, PT, R9, 0x1, PT ;  /* 0x000000010900780c */ /* 0x000fda0003f06270 */
[----:B------:R-:W-:Y:S05]  /*0600*/  @P0 BRA `(.L_x_13) ;  /* 0x0000000000740947 */ /* 0x000fea0003800000 */
[----:B------:R-:W-:Y:S02]  /*0610*/  ISETP.GE.AND P0, PT, R9, -0x18, PT ;  /* 0xffffffe80900780c */ /* 0x000fe40003f06270 */
[----:B------:R-:W-:-:S11]  /*0620*/  LOP3.LUT R0, R0, 0x80000000, RZ, 0xc0, !PT ;  /* 0x8000000000007812 */ /* 0x000fd600078ec0ff */
[----:B------:R-:W-:Y:S05]  /*0630*/  @!P0 BRA `(.L_x_13) ;  /* 0x0000000000688947 */ /* 0x000fea0003800000 */
[CCC-:B------:R-:W-:Y:S01]  /*0640*/  FFMA.RZ R3, R10.reuse, R8.reuse, R7.reuse ;  /* 0x000000080a037223 */ /* 0x1c0fe2000000c007 */
[CCC-:B------:R-:W-:Y:S01]  /*0650*/  FFMA.RM R6, R10.reuse, R8.reuse, R7.reuse ;  /* 0x000000080a067223 */ /* 0x1c0fe20000004007 */
[C---:B------:R-:W-:Y:S02]  /*0660*/  ISETP.NE.AND P2, PT, R9.reuse, RZ, PT ;  /* 0x000000ff0900720c */ /* 0x040fe40003f45270 */
[----:B------:R-:W-:Y:S02]  /*0670*/  ISETP.NE.AND P1, PT, R9, RZ, PT ;  /* 0x000000ff0900720c */ /* 0x000fe40003f25270 */
[----:B------:R-:W-:Y:S01]  /*0680*/  LOP3.LUT R5, R3, 0x7fffff, RZ, 0xc0, !PT ;  /* 0x007fffff03057812 */ /* 0x000fe200078ec0ff */
[----:B------:R-:W-:Y:S01]  /*0690*/  FFMA.RP R3, R10, R8, R7 ;  /* 0x000000080a037223 */ /* 0x000fe20000008007 */
[----:B------:R-:W-:Y:S02]  /*06a0*/  VIADD R8, R9, 0x20 ;  /* 0x0000002009087836 */ /* 0x000fe40000000000 */
[----:B------:R-:W-:Y:S01]  /*06b0*/  LOP3.LUT R5, R5, 0x800000, RZ, 0xfc, !PT ;  /* 0x0080000005057812 */ /* 0x000fe200078efcff */
[----:B------:R-:W-:Y:S01]  /*06c0*/  IMAD.MOV R7, RZ, RZ, -R9 ;  /* 0x000000ffff077224 */ /* 0x000fe200078e0a09 */
[----:B------:R-:W-:-:S02]  /*06d0*/  FSETP.NEU.FTZ.AND P0, PT, R3, R6, PT ;  /* 0x000000060300720b */ /* 0x000fc40003f1d000 */
[----:B------:R-:W-:Y:S02]  /*06e0*/  SHF.L.U32 R8, R5, R8, RZ ;  /* 0x0000000805087219 */ /* 0x000fe400000006ff */
[----:B------:R-:W-:Y:S02]  /*06f0*/  SEL R6, R7, RZ, P2 ;  /* 0x000000ff07067207 */ /* 0x000fe40001000000 */
[----:B------:R-:W-:Y:S02]  /*0700*/  ISETP.NE.AND P1, PT, R8, RZ, P1 ;  /* 0x000000ff0800720c */ /* 0x000fe40000f25270 */
[----:B------:R-:W-:Y:S02]  /*0710*/  SHF.R.U32.HI R6, RZ, R6, R5 ;  /* 0x00000006ff067219 */ /* 0x000fe40000011605 */
[----:B------:R-:W-:Y:S02]  /*0720*/  PLOP3.LUT P0, PT, P0, P1, PT, 0xf8, 0x8f ;  /* 0x00000000008f781c */ /* 0x000fe40000703f70 */
[----:B------:R-:W-:-:S02]  /*0730*/  SHF.R.U32.HI R8, RZ, 0x1, R6 ;  /* 0x00000001ff087819 */ /* 0x000fc40000011606 */
[----:B------:R-:W-:-:S04]  /*0740*/  SEL R3, RZ, 0x1, !P0 ;  /* 0x00000001ff037807 */ /* 0x000fc80004000000 */
[----:B------:R-:W-:-:S04]  /*0750*/  LOP3.LUT R3, R3, 0x1, R8, 0xf8, !PT ;  /* 0x0000000103037812 */ /* 0x000fc800078ef808 */
[----:B------:R-:W-:-:S05]  /*0760*/  LOP3.LUT R3, R3, R6, RZ, 0xc0, !PT ;  /* 0x0000000603037212 */ /* 0x000fca00078ec0ff */
[----:B------:R-:W-:-:S05]  /*0770*/  IMAD.IADD R3, R8, 0x1, R3 ;  /* 0x0000000108037824 */ /* 0x000fca00078e0203 */
[----:B------:R-:W-:Y:S01]  /*0780*/  LOP3.LUT R0, R3, R0, RZ, 0xfc, !PT ;  /* 0x0000000003007212 */ /* 0x000fe200078efcff */
[----:B------:R-:W-:Y:S06]  /*0790*/  BRA `(.L_x_13) ;  /* 0x0000000000107947 */ /* 0x000fec0003800000 */
.L_x_12:
[----:B------:R-:W-:-:S04]  /*07a0*/  LOP3.LUT R0, R0, 0x80000000, RZ, 0xc0, !PT ;  /* 0x8000000000007812 */ /* 0x000fc800078ec0ff */
[----:B------:R-:W-:Y:S01]  /*07b0*/  LOP3.LUT R0, R0, 0x7f800000, RZ, 0xfc, !PT ;  /* 0x7f80000000007812 */ /* 0x000fe200078efcff */
[----:B------:R-:W-:Y:S06]  /*07c0*/  BRA `(.L_x_13) ;  /* 0x0000000000047947 */ /* 0x000fec0003800000 */
.L_x_11:
[----:B------:R-:W-:-:S07]  /*07d0*/  IMAD R0, R6, 0x800000, R0 ;  /* 0x0080000006007824 */ /* 0x000fce00078e0200 */
.L_x_13:
[----:B------:R-:W-:Y:S05]  /*07e0*/  BSYNC.RECONVERGENT B2 ;  /* 0x0000000000027941 */ /* 0x000fea0003800200 */
.L_x_10:
[----:B------:R-:W-:Y:S05]  /*07f0*/  BRA `(.L_x_14) ;  /* 0x0000000000207947 */ /* 0x000fea0003800000 */
.L_x_9:
[----:B------:R-:W-:-:S04]  /*0800*/  LOP3.LUT R0, R8, 0x80000000, R7, 0x48, !PT ;  /* 0x8000000008007812 */ /* 0x000fc800078e4807 */
[----:B------:R-:W-:Y:S01]  /*0810*/  LOP3.LUT R0, R0, 0x7f800000, RZ, 0xfc, !PT ;  /* 0x7f80000000007812 */ /* 0x000fe200078efcff */
[----:B------:R-:W-:Y:S06]  /*0820*/  BRA `(.L_x_14) ;  /* 0x0000000000147947 */ /* 0x000fec0003800000 */
.L_x_8:
[----:B------:R-:W-:Y:S01]  /*0830*/  LOP3.LUT R0, R8, 0x80000000, R7, 0x48, !PT ;  /* 0x8000000008007812 */ /* 0x000fe200078e4807 */
[----:B------:R-:W-:Y:S06]  /*0840*/  BRA `(.L_x_14) ;  /* 0x00000000000c7947 */ /* 0x000fec0003800000 */
.L_x_7:
[----:B------:R-:W0:Y:S01]  /*0850*/  MUFU.RSQ R0, -QNAN ;  /* 0xffc0000000007908 */ /* 0x000e220000001400 */
[----:B------:R-:W-:Y:S05]  /*0860*/  BRA `(.L_x_14) ;  /* 0x0000000000047947 */ /* 0x000fea0003800000 */
.L_x_6:
[----:B------:R-:W-:-:S07]  /*0870*/  FADD.FTZ R0, R0, R3 ;  /* 0x0000000300007221 */ /* 0x000fce0000010000 */
.L_x_14:
[----:B------:R-:W-:Y:S05]  /*0880*/  BSYNC.RECONVERGENT B1 ;  /* 0x0000000000017941 */ /* 0x000fea0003800200 */
.L_x_4:
[----:B------:R-:W-:-:S04]  /*0890*/  IMAD.MOV.U32 R5, RZ, RZ, 0x0 ;  /* 0x00000000ff057424 */ /* 0x000fc800078e00ff */
[----:B0-----:R-:W-:Y:S05]  /*08a0*/  RET.REL.NODEC R4 `(_Z18naive_mse_backwardPKfS0_Pfi) ;  /* 0xfffffff404d47950 */ /* 0x001fea0003c3ffff */
.L_x_15:
        /* <DEDUP_REMOVED lines=13> */
.L_x_61:


//--------------------- .text._Z17naive_mse_forwardPKfS0_Pfi --------------------------
	.section	.text._Z17naive_mse_forwardPKfS0_Pfi,"ax",@progbits
	.align	128
        .global         _Z17naive_mse_forwardPKfS0_Pfi
        .type           _Z17naive_mse_forwardPKfS0_Pfi,@function
        .size           _Z17naive_mse_forwardPKfS0_Pfi,(.L_x_62 - _Z17naive_mse_forwardPKfS0_Pfi)
        .other          _Z17naive_mse_forwardPKfS0_Pfi,@"STO_CUDA_ENTRY STV_DEFAULT"
_Z17naive_mse_forwardPKfS0_Pfi:
.text._Z17naive_mse_forwardPKfS0_Pfi:
[----:B------:R-:W-:Y:S01]  /*0000*/  LDC R1, c[0x0][0x37c] ;  /* 0x0000df00ff017b82 */ /* 0x000fe20000000800 */
[----:B------:R-:W0:Y:S07]  /*0010*/  S2R R9, SR_TID.X ;  /* 0x0000000000097919 */ /* 0x000e2e0000002100 */
[----:B------:R-:W0:Y:S01]  /*0020*/  S2UR UR4, SR_CTAID.X ;  /* 0x00000000000479c3 */ /* 0x000e220000002500 */
[----:B------:R-:W1:Y:S01]  /*0030*/  LDCU UR5, c[0x0][0x398] ;  /* 0x00007300ff0577ac */ /* 0x000e620008000800 */
[----:B------:R-:W2:Y:S06]  /*0040*/  LDCU.64 UR6, c[0x0][0x358] ;  /* 0x00006b00ff0677ac */ /* 0x000eac0008000a00 */
[----:B------:R-:W0:Y:S08]  /*0050*/  LDC R0, c[0x0][0x360] ;  /* 0x0000d800ff007b82 */ /* 0x000e300000000800 */
[----:B------:R-:W3:Y:S08]  /*0060*/  LDC.64 R2, c[0x0][0x380] ;  /* 0x0000e000ff027b82 */ /* 0x000ef00000000a00 */
[----:B------:R-:W4:Y:S01]  /*0070*/  LDC.64 R4, c[0x0][0x388] ;  /* 0x0000e200ff047b82 */ /* 0x000f220000000a00 */
[----:B0-----:R-:W-:-:S05]  /*0080*/  IMAD R7, R0, UR4, R9 ;  /* 0x0000000400077c24 */ /* 0x001fca000f8e0209 */
[----:B-1----:R-:W-:-:S13]  /*0090*/  ISETP.GE.AND P0, PT, R7, UR5, PT ;  /* 0x0000000507007c0c */ /* 0x002fda000bf06270 */
[----:B---3--:R-:W-:-:S04]  /*00a0*/  @!P0 IMAD.WIDE R2, R7, 0x4, R2 ;  /* 0x0000000407028825 */ /* 0x008fc800078e0202 */
[----:B----4-:R-:W-:Y:S02]  /*00b0*/  @!P0 IMAD.WIDE R4, R7, 0x4, R4 ;  /* 0x0000000407048825 */ /* 0x010fe400078e0204 */
[----:B--2---:R-:W2:Y:S04]  /*00c0*/  @!P0 LDG.E R2, desc[UR6][R2.64] ;  /* 0x0000000602028981 */ /* 0x004ea8000c1e1900 */
[----:B------:R-:W2:Y:S01]  /*00d0*/  @!P0 LDG.E R5, desc[UR6][R4.64] ;  /* 0x0000000604058981 */ /* 0x000ea2000c1e1900 */
[----:B------:R-:W0:Y:S01]  /*00e0*/  S2UR UR5, SR_CgaCtaId ;  /* 0x00000000000579c3 */ /* 0x000e220000008800 */
[----:B------:R-:W-:Y:S01]  /*00f0*/  UMOV UR4, 0x400 ;  /* 0x0000040000047882 */ /* 0x000fe20000000000 */
[----:B------:R-:W-:Y:S01]  /*0100*/  ISETP.GE.U32.AND P1, PT, R0, 0x2, PT ;  /* 0x000000020000780c */ /* 0x000fe20003f26070 */
[----:B------:R-:W-:Y:S01]  /*0110*/  IMAD.MOV.U32 R6, RZ, RZ, RZ ;  /* 0x000000ffff067224 */ /* 0x000fe200078e00ff */
[----:B0-----:R-:W-:Y:S01]  /*0120*/  ULEA UR4, UR5, UR4, 0x18 ;  /* 0x0000000405047291 */ /* 0x001fe2000f8ec0ff */
[----:B--2---:R-:W-:-:S04]  /*0130*/  @!P0 FADD R7, R2, -R5 ;  /* 0x8000000502078221 */ /* 0x004fc80000000000 */
[----:B------:R-:W-:Y:S01]  /*0140*/  @!P0 FMUL R6, R7, R7 ;  /* 0x0000000707068220 */ /* 0x000fe20000400000 */
[C---:B------:R-:W-:Y:S02]  /*0150*/  LEA R7, R9.reuse, UR4, 0x2 ;  /* 0x0000000409077c11 */ /* 0x040fe4000f8e10ff */
[----:B------:R-:W-:-:S03]  /*0160*/  ISETP.NE.AND P0, PT, R9, RZ, PT ;  /* 0x000000ff0900720c */ /* 0x000fc60003f05270 */
[----:B------:R0:W-:Y:S01]  /*0170*/  STS [R7], R6 ;  /* 0x0000000607007388 */ /* 0x0001e20000000800 */
[----:B------:R-:W-:Y:S06]  /*0180*/  BAR.SYNC.DEFER_BLOCKING 0x0 ;  /* 0x0000000000007b1d */ /* 0x000fec0000010000 */
[----:B------:R-:W-:Y:S05]  /*0190*/  @!P1 BRA `(.L_x_16) ;  /* 0x00000000002c9947 */ /* 0x000fea0003800000 */
.L_x_17:
[----:B0-----:R-:W-:-:S04]  /*01a0*/  SHF.R.U32.HI R6, RZ, 0x1, R0 ;  /* 0x00000001ff067819 */ /* 0x001fc80000011600 */
[----:B------:R-:W-:-:S13]  /*01b0*/  ISETP.GE.U32.AND P1, PT, R9, R6, PT ;  /* 0x000000060900720c */ /* 0x000fda0003f26070 */
[----:B------:R-:W-:Y:S01]  /*01c0*/  @!P1 IMAD R2, R6, 0x4, R7 ;  /* 0x0000000406029824 */ /* 0x000fe200078e0207 */
[----:B------:R-:W-:Y:S05]  /*01d0*/  @!P1 LDS R3, [R7] ;  /* 0x0000000007039984 */ /* 0x000fea0000000800 */
[----:B------:R-:W0:Y:S02]  /*01e0*/  @!P1 LDS R2, [R2] ;  /* 0x0000000002029984 */ /* 0x000e240000000800 */
[----:B0-----:R-:W-:-:S05]  /*01f0*/  @!P1 FADD R4, R2, R3 ;  /* 0x0000000302049221 */ /* 0x001fca0000000000 */
[----:B------:R1:W-:Y:S01]  /*0200*/  @!P1 STS [R7], R4 ;  /* 0x0000000407009388 */ /* 0x0003e20000000800 */
[----:B------:R-:W-:Y:S01]  /*0210*/  BAR.SYNC.DEFER_BLOCKING 0x0 ;  /* 0x0000000000007b1d */ /* 0x000fe20000010000 */
[----:B------:R-:W-:Y:S01]  /*0220*/  ISETP.GT.U32.AND P1, PT, R0, 0x3, PT ;  /* 0x000000030000780c */ /* 0x000fe20003f24070 */
[----:B------:R-:W-:-:S12]  /*0230*/  IMAD.MOV.U32 R0, RZ, RZ, R6 ;  /* 0x000000ffff007224 */ /* 0x000fd800078e0006 */
[----:B-1----:R-:W-:Y:S05]  /*0240*/  @P1 BRA `(.L_x_17) ;  /* 0xfffffffc00d41947 */ /* 0x002fea000383ffff */
.L_x_16:
[----:B------:R-:W-:Y:S05]  /*0250*/  @P0 EXIT ;  /* 0x000000000000094d */ /* 0x000fea0003800000 */
[----:B------:R-:W1:Y:S01]  /*0260*/  S2UR UR5, SR_CgaCtaId ;  /* 0x00000000000579c3 */ /* 0x000e620000008800 */
[----:B------:R-:W-:Y:S02]  /*0270*/  UMOV UR4, 0x400 ;  /* 0x0000040000047882 */ /* 0x000fe40000000000 */
[----:B-1----:R-:W-:Y:S01]  /*0280*/  ULEA UR4, UR5, UR4, 0x18 ;  /* 0x0000000405047291 */ /* 0x002fe2000f8ec0ff */
[----:B------:R-:W1:Y:S08]  /*0290*/  LDCU UR5, c[0x0][0x398] ;  /* 0x00007300ff0577ac */ /* 0x000e700008000800 */
[----:B------:R-:W2:Y:S01]  /*02a0*/  LDS R0, [UR4] ;  /* 0x00000004ff007984 */ /* 0x000ea20008000800 */
[----:B-1----:R-:W-:-:S04]  /*02b0*/  I2FP.F32.S32 R3, UR5 ;  /* 0x0000000500037c45 */ /* 0x002fc80008201400 */
[----:B------:R-:W1:Y:S02]  /*02c0*/  MUFU.RCP R2, R3 ;  /* 0x0000000300027308 */ /* 0x000e640000001000 */
[----:B-1----:R-:W-:-:S04]  /*02d0*/  FFMA R5, -R3, R2, 1 ;  /* 0x3f80000003057423 */ /* 0x002fc80000000102 */
[----:B------:R-:W-:Y:S02]  /*02e0*/  FFMA R5, R2, R5, R2 ;  /* 0x0000000502057223 */ /* 0x000fe40000000002 */
[----:B--2---:R-:W1:Y:S02]  /*02f0*/  FCHK P0, R0, R3 ;  /* 0x0000000300007302 */ /* 0x004e640000000000 */
[----:B------:R-:W-:-:S04]  /*0300*/  FFMA R2, R0, R5, RZ ;  /* 0x0000000500027223 */ /* 0x000fc800000000ff */
[----:B------:R-:W-:-:S04]  /*0310*/  FFMA R4, -R3, R2, R0 ;  /* 0x0000000203047223 */ /* 0x000fc80000000100 */
[----:B------:R-:W-:Y:S01]  /*0320*/  FFMA R5, R5, R4, R2 ;  /* 0x0000000405057223 */ /* 0x000fe20000000002 */
[----:B-1----:R-:W-:Y:S06]  /*0330*/  @!P0 BRA `(.L_x_18) ;  /* 0x0000000000088947 */ /* 0x002fec0003800000 */
[----:B------:R-:W-:-:S07]  /*0340*/  MOV R2, 0x360 ;  /* 0x0000036000027802 */ /* 0x000fce0000000f00 */
[----:B0-----:R-:W-:Y:S05]  /*0350*/  CALL.REL.NOINC `($__internal_1_$__cuda_sm3x_div_rn_noftz_f32_slowpath) ;  /* 0x00000000000c7944 */ /* 0x001fea0003c00000 */
.L_x_18:
[----:B------:R-:W1:Y:S02]  /*0360*/  LDC.64 R2, c[0x0][0x390] ;  /* 0x0000e400ff027b82 */ /* 0x000e640000000a00 */
[----:B-1----:R-:W-:Y:S01]  /*0370*/  REDG.E.ADD.F32.FTZ.RN.STRONG.GPU desc[UR6][R2.64], R5 ;  /* 0x00000005020079a6 */ /* 0x002fe2000c12f306 */
[----:B------:R-:W-:Y:S05]  /*0380*/  EXIT ;  /* 0x000000000000794d */ /* 0x000fea0003800000 */
        .weak           $__internal_1_$__cuda_sm3x_div_rn_noftz_f32_slowpath
        .type           $__internal_1_$__cuda_sm3x_div_rn_noftz_f32_slowpath,@function
        .size           $__internal_1_$__cuda_sm3x_div_rn_noftz_f32_slowpath,(.L_x_62 - $__internal_1_$__cuda_sm3x_div_rn_noftz_f32_slowpath)
$__internal_1_$__cuda_sm3x_div_rn_noftz_f32_slowpath:
[--C-:B------:R-:W-:Y:S01]  /*0390*/  SHF.R.U32.HI R5, RZ, 0x17, R3.reuse ;  /* 0x00000017ff057819 */ /* 0x100fe20000011603 */
[--C-:B------:R-:W-:Y:S01]  /*03a0*/  IMAD.MOV.U32 R6, RZ, RZ, R0.reuse ;  /* 0x000000ffff067224 */ /* 0x100fe200078e0000 */
[----:B------:R-:W-:Y:S01]  /*03b0*/  SHF.R.U32.HI R4, RZ, 0x17, R0 ;  /* 0x00000017ff047819 */ /* 0x000fe20000011600 */
[----:B------:R-:W-:Y:S01]  /*03c0*/  IMAD.MOV.U32 R7, RZ, RZ, R3 ;  /* 0x000000ffff077224 */ /* 0x000fe200078e0003 */
[----:B------:R-:W-:Y:S02]  /*03d0*/  LOP3.LUT R5, R5, 0xff, RZ, 0xc0, !PT ;  /* 0x000000ff05057812 */ /* 0x000fe400078ec0ff */
        /* <DEDUP_REMOVED lines=30> */
.L_x_19:
[----:B------:R-:W-:Y:S01]  /*05c0*/  LEA R0, R5, 0xc0800000, 0x17 ;  /* 0xc080000005007811 */ /* 0x000fe200078eb8ff */
[----:B------:R-:W-:-:S04]  /*05d0*/  VIADD R4, R4, 0xffffff81 ;  /* 0xffffff8104047836 */ /* 0x000fc80000000000 */
        /* <DEDUP_REMOVED lines=26> */
[-CC-:B------:R-:W-:Y:S01]  /*0780*/  FFMA.RZ R0, R10, R6.reuse, R11.reuse ;  /* 0x000000060a007223 */ /* 0x180fe2000000c00b */
[----:B------:R-:W-:Y:S02]  /*0790*/  VIADD R7, R8, 0x20 ;  /* 0x0000002008077836 */ /* 0x000fe40000000000 */
[-CC-:B------:R-:W-:Y:S01]  /*07a0*/  FFMA.RM R5, R10, R6.reuse, R11.reuse ;  /* 0x000000060a057223 */ /* 0x180fe2000000400b */
[----:B------:R-:W-:Y:S02]  /*07b0*/  ISETP.NE.AND P2, PT, R8, RZ, PT ;  /* 0x000000ff0800720c */ /* 0x000fe40003f45270 */
[----:B------:R-:W-:Y:S01]  /*07c0*/  LOP3.LUT R4, R0, 0x7fffff, RZ, 0xc0, !PT ;  /* 0x007fffff00047812 */ /* 0x000fe200078ec0ff */
[----:B------:R-:W-:Y:S01]  /*07d0*/  FFMA.RP R0, R10, R6, R11 ;  /* 0x000000060a007223 */ /* 0x000fe2000000800b */
[----:B------:R-:W-:Y:S01]  /*07e0*/  IMAD.MOV R6, RZ, RZ, -R8 ;  /* 0x000000ffff067224 */ /* 0x000fe200078e0a08 */
[----:B------:R-:W-:Y:S02]  /*07f0*/  ISETP.NE.AND P1, PT, R8, RZ, PT ;  /* 0x000000ff0800720c */ /* 0x000fe40003f25270 */
[----:B------:R-:W-:-:S02]  /*0800*/  LOP3.LUT R4, R4, 0x800000, RZ, 0xfc, !PT ;  /* 0x0080000004047812 */ /* 0x000fc400078efcff */
[----:B------:R-:W-:Y:S02]  /*0810*/  FSETP.NEU.FTZ.AND P0, PT, R0, R5, PT ;  /* 0x000000050000720b */ /* 0x000fe40003f1d000 */
[----:B------:R-:W-:Y:S02]  /*0820*/  SHF.L.U32 R7, R4, R7, RZ ;  /* 0x0000000704077219 */ /* 0x000fe400000006ff */
[----:B------:R-:W-:Y:S02]  /*0830*/  SEL R5, R6, RZ, P2 ;  /* 0x000000ff06057207 */ /* 0x000fe40001000000 */
[----:B------:R-:W-:Y:S02]  /*0840*/  ISETP.NE.AND P1, PT, R7, RZ, P1 ;  /* 0x000000ff0700720c */ /* 0x000fe40000f25270 */
[----:B------:R-:W-:Y:S02]  /*0850*/  SHF.R.U32.HI R5, RZ, R5, R4 ;  /* 0x00000005ff057219 */ /* 0x000fe40000011604 */
[----:B------:R-:W-:-:S02]  /*0860*/  PLOP3.LUT P0, PT, P0, P1, PT, 0xf8, 0x8f ;  /* 0x00000000008f781c */ /* 0x000fc40000703f70 */
[----:B------:R-:W-:Y:S02]  /*0870*/  SHF.R.U32.HI R7, RZ, 0x1, R5 ;  /* 0x00000001ff077819 */ /* 0x000fe40000011605 */
[----:B------:R-:W-:-:S04]  /*0880*/  SEL R0, RZ, 0x1, !P0 ;  /* 0x00000001ff007807 */ /* 0x000fc80004000000 */
[----:B------:R-:W-:-:S04]  /*0890*/  LOP3.LUT R0, R0, 0x1, R7, 0xf8, !PT ;  /* 0x0000000100007812 */ /* 0x000fc800078ef807 */
[----:B------:R-:W-:-:S05]  /*08a0*/  LOP3.LUT R0, R0, R5, RZ, 0xc0, !PT ;  /* 0x0000000500007212 */ /* 0x000fca00078ec0ff */
[----:B------:R-:W-:-:S05]  /*08b0*/  IMAD.IADD R0, R7, 0x1, R0 ;  /* 0x0000000107007824 */ /* 0x000fca00078e0200 */
[----:B------:R-:W-:Y:S01]  /*08c0*/  LOP3.LUT R3, R0, R3, RZ, 0xfc, !PT ;  /* 0x0000000300037212 */ /* 0x000fe200078efcff */
[----:B------:R-:W-:Y:S06]  /*08d0*/  BRA `(.L_x_26) ;  /* 0x0000000000347947 */ /* 0x000fec0003800000 */
.L_x_25:
[----:B------:R-:W-:-:S04]  /*08e0*/  LOP3.LUT R3, R3, 0x80000000, RZ, 0xc0, !PT ;  /* 0x8000000003037812 */ /* 0x000fc800078ec0ff */
[----:B------:R-:W-:Y:S01]  /*08f0*/  LOP3.LUT R3, R3, 0x7f800000, RZ, 0xfc, !PT ;  /* 0x7f80000003037812 */ /* 0x000fe200078efcff */
[----:B------:R-:W-:Y:S06]  /*0900*/  BRA `(.L_x_26) ;  /* 0x0000000000287947 */ /* 0x000fec0003800000 */
.L_x_24:
[----:B------:R-:W-:Y:S01]  /*0910*/  IMAD R3, R5, 0x800000, R3 ;  /* 0x0080000005037824 */ /* 0x000fe200078e0203 */
[----:B------:R-:W-:Y:S06]  /*0920*/  BRA `(.L_x_26) ;  /* 0x0000000000207947 */ /* 0x000fec0003800000 */
.L_x_23:
[----:B------:R-:W-:-:S04]  /*0930*/  LOP3.LUT R3, R7, 0x80000000, R6, 0x48, !PT ;  /* 0x8000000007037812 */ /* 0x000fc800078e4806 */
[----:B------:R-:W-:Y:S01]  /*0940*/  LOP3.LUT R3, R3, 0x7f800000, RZ, 0xfc, !PT ;  /* 0x7f80000003037812 */ /* 0x000fe200078efcff */
[----:B------:R-:W-:Y:S06]  /*0950*/  BRA `(.L_x_26) ;  /* 0x0000000000147947 */ /* 0x000fec0003800000 */
.L_x_22:
[----:B------:R-:W-:Y:S01]  /*0960*/  LOP3.LUT R3, R7, 0x80000000, R6, 0x48, !PT ;  /* 0x8000000007037812 */ /* 0x000fe200078e4806 */
[----:B------:R-:W-:Y:S06]  /*0970*/  BRA `(.L_x_26) ;  /* 0x00000000000c7947 */ /* 0x000fec0003800000 */
.L_x_21:
[----:B------:R-:W0:Y:S01]  /*0980*/  MUFU.RSQ R3, -QNAN ;  /* 0xffc0000000037908 */ /* 0x000e220000001400 */
[----:B------:R-:W-:Y:S05]  /*0990*/  BRA `(.L_x_26) ;  /* 0x0000000000047947 */ /* 0x000fea0003800000 */
.L_x_20:
[----:B------:R-:W-:-:S07]  /*09a0*/  FADD.FTZ R3, R0, R3 ;  /* 0x0000000300037221 */ /* 0x000fce0000010000 */
.L_x_26:
[----:B0-----:R-:W-:Y:S02]  /*09b0*/  IMAD.MOV.U32 R5, RZ, RZ, R3 ;  /* 0x000000ffff057224 */ /* 0x001fe400078e0003 */
[----:B------:R-:W-:-:S04]  /*09c0*/  IMAD.MOV.U32 R3, RZ, RZ, 0x0 ;  /* 0x00000000ff037424 */ /* 0x000fc800078e00ff */
[----:B------:R-:W-:Y:S05]  /*09d0*/  RET.REL.NODEC R2 `(_Z17naive_mse_forwardPKfS0_Pfi) ;  /* 0xfffffff402887950 */ /* 0x000fea0003c3ffff */
.L_x_27:
        /* <DEDUP_REMOVED lines=10> */
.L_x_62:


//--------------------- .text._Z23naive_upsample_backwardPKfPfiiii --------------------------
	.section	.text._Z23naive_upsample_backwardPKfPfiiii,"ax",@progbits
	.align	128
        .global         _Z23naive_upsample_backwardPKfPfiiii
        .type           _Z23naive_upsample_backwardPKfPfiiii,@function
        .size           _Z23naive_upsample_backwardPKfPfiiii,(.L_x_67 - _Z23naive_upsample_backwardPKfPfiiii)
        .other          _Z23naive_upsample_backwardPKfPfiiii,@"STO_CUDA_ENTRY STV_DEFAULT"
_Z23naive_upsample_backwardPKfPfiiii:
.text._Z23naive_upsample_backwardPKfPfiiii:
[----:B------:R-:W-:Y:S01]  /*0000*/  LDC R1, c[0x0][0x37c] ;  /* 0x0000df00ff017b82 */ /* 0x000fe20000000800 */
[----:B------:R-:W0:Y:S07]  /*0010*/  S2R R9, SR_TID.X ;  /* 0x0000000000097919 */ /* 0x000e2e0000002100 */
[----:B------:R-:W1:Y:S08]  /*0020*/  LDC.64 R2, c[0x0][0x390] ;  /* 0x0000e400ff027b82 */ /* 0x000e700000000a00 */
[----:B------:R-:W2:Y:S08]  /*0030*/  LDC.64 R4, c[0x0][0x398] ;  /* 0x0000e600ff047b82 */ /* 0x000eb00000000a00 */
[----:B------:R-:W0:Y:S08]  /*0040*/  S2UR UR4, SR_CTAID.X ;  /* 0x00000000000479c3 */ /* 0x000e300000002500 */
[----:B------:R-:W0:Y:S01]  /*0050*/  LDC R0, c[0x0][0x360] ;  /* 0x0000d800ff007b82 */ /* 0x000e220000000800 */
[----:B-1----:R-:W-:-:S04]  /*0060*/  IMAD R7, R3, R2, RZ ;  /* 0x0000000203077224 */ /* 0x002fc800078e02ff */
[----:B--2---:R-:W-:-:S04]  /*0070*/  IMAD R2, R7, R4, RZ ;  /* 0x0000000407027224 */ /* 0x004fc800078e02ff */
[----:B------:R-:W-:Y:S02]  /*0080*/  IMAD R7, R2, R5, RZ ;  /* 0x0000000502077224 */ /* 0x000fe400078e02ff */
[----:B0-----:R-:W-:-:S05]  /*0090*/  IMAD R0, R0, UR4, R9 ;  /* 0x0000000400007c24 */ /* 0x001fca000f8e0209 */
[----:B------:R-:W-:-:S13]  /*00a0*/  ISETP.GE.AND P0, PT, R0, R7, PT ;  /* 0x000000070000720c */ /* 0x000fda0003f06270 */
[----:B------:R-:W-:Y:S05]  /*00b0*/  @P0 EXIT ;  /* 0x000000000000094d */ /* 0x000fea0003800000 */
[-C--:B------:R-:W-:Y:S01]  /*00c0*/  IMAD R10, R4, R5.reuse, RZ ;  /* 0x00000005040a7224 */ /* 0x080fe200078e02ff */
[----:B------:R-:W-:Y:S01]  /*00d0*/  IABS R16, R5 ;  /* 0x0000000500107213 */ /* 0x000fe20000000000 */
[----:B------:R-:W0:Y:S01]  /*00e0*/  LDCU.64 UR4, c[0x0][0x358] ;  /* 0x00006b00ff0477ac */ /* 0x000e220008000a00 */
[-C--:B------:R-:W-:Y:S01]  /*00f0*/  IABS R2, R3.reuse ;  /* 0x0000000300027213 */ /* 0x080fe20000000000 */
[----:B------:R-:W-:Y:S01]  /*0100*/  IMAD R13, R10, R3, RZ ;  /* 0x000000030a0d7224 */ /* 0x000fe200078e02ff */
[----:B------:R-:W-:Y:S01]  /*0110*/  IABS R17, R10 ;  /* 0x0000000a00117213 */ /* 0x000fe20000000000 */
[----:B------:R-:W1:Y:S01]  /*0120*/  I2F.RP R6, R16 ;  /* 0x0000001000067306 */ /* 0x000e620000209400 */
[----:B------:R-:W-:Y:S02]  /*0130*/  IABS R12, R4 ;  /* 0x00000004000c7213 */ /* 0x000fe40000000000 */
[----:B------:R-:W-:Y:S02]  /*0140*/  IABS R18, R10 ;  /* 0x0000000a00127213 */ /* 0x000fe40000000000 */
[----:B------:R-:W-:-:S03]  /*0150*/  ISETP.NE.AND P5, PT, R5, RZ, PT ;  /* 0x000000ff0500720c */ /* 0x000fc60003fa5270 */
[----:B------:R-:W2:Y:S08]  /*0160*/  I2F.RP R14, R17 ;  /* 0x00000011000e7306 */ /* 0x000eb00000209400 */
[----:B-1----:R-:W1:Y:S08]  /*0170*/  MUFU.RCP R6, R6 ;  /* 0x0000000600067308 */ /* 0x002e700000001000 */
[----:B--2---:R-:W2:Y:S08]  /*0180*/  MUFU.RCP R14, R14 ;  /* 0x0000000e000e7308 */ /* 0x004eb00000001000 */
[----:B------:R-:W-:Y:S01]  /*0190*/  I2F.RP R19, R2 ;  /* 0x0000000200137306 */ /* 0x000fe20000209400 */
[----:B-1----:R-:W-:-:S07]  /*01a0*/  IADD3 R8, PT, PT, R6, 0xffffffe, RZ ;  /* 0x0ffffffe06087810 */ /* 0x002fce0007ffe0ff */
[----:B------:R1:W3:Y:S01]  /*01b0*/  F2I.FTZ.U32.TRUNC.NTZ R9, R8 ;  /* 0x0000000800097305 */ /* 0x0002e2000021f000 */
[----:B--2---:R-:W-:Y:S02]  /*01c0*/  IADD3 R7, PT, PT, R14, 0xffffffe, RZ ;  /* 0x0ffffffe0e077810 */ /* 0x004fe40007ffe0ff */
[----:B------:R-:W-:-:S05]  /*01d0*/  IABS R14, R13 ;  /* 0x0000000d000e7213 */ /* 0x000fca0000000000 */
[----:B------:R-:W2:Y:S01]  /*01e0*/  F2I.FTZ.U32.TRUNC.NTZ R7, R7 ;  /* 0x0000000700077305 */ /* 0x000ea2000021f000 */
[----:B-1----:R-:W-:Y:S02]  /*01f0*/  IMAD.MOV.U32 R8, RZ, RZ, RZ ;  /* 0x000000ffff087224 */ /* 0x002fe400078e00ff */
[----:B---3--:R-:W-:-:S05]  /*0200*/  IMAD.MOV R15, RZ, RZ, -R9 ;  /* 0x000000ffff0f7224 */ /* 0x008fca00078e0a09 */
[----:B------:R-:W1:Y:S01]  /*0210*/  MUFU.RCP R19, R19 ;  /* 0x0000001300137308 */ /* 0x000e620000001000 */
[----:B------:R-:W-:Y:S01]  /*0220*/  IMAD R15, R15, R16, RZ ;  /* 0x000000100f0f7224 */ /* 0x000fe200078e02ff */
[----:B--2---:R-:W-:-:S03]  /*0230*/  IADD3 R6, PT, PT, RZ, -R7, RZ ;  /* 0x80000007ff067210 */ /* 0x004fc60007ffe0ff */
[----:B------:R-:W-:Y:S01]  /*0240*/  IMAD.HI.U32 R8, R9, R15, R8 ;  /* 0x0000000f09087227 */ /* 0x000fe200078e0008 */
[----:B------:R-:W-:Y:S02]  /*0250*/  IABS R15, R0 ;  /* 0x00000000000f7213 */ /* 0x000fe40000000000 */
[----:B------:R-:W2:Y:S01]  /*0260*/  I2F.RP R20, R14 ;  /* 0x0000000e00147306 */ /* 0x000ea20000209400 */
[----:B------:R-:W-:Y:S02]  /*0270*/  IMAD R9, R6, R17, RZ ;  /* 0x0000001106097224 */ /* 0x000fe400078e02ff */
[----:B------:R-:W-:Y:S02]  /*0280*/  HFMA2 R6, -RZ, RZ, 0, 0 ;  /* 0x00000000ff067431 */ /* 0x000fe400000001ff */
[----:B------:R-:W-:-:S03]  /*0290*/  IMAD.HI.U32 R8, R8, R15, RZ ;  /* 0x0000000f08087227 */ /* 0x000fc600078e00ff */
[----:B------:R-:W3:Y:S01]  /*02a0*/  I2F.RP R11, R12 ;  /* 0x0000000c000b7306 */ /* 0x000ee20000209400 */
[----:B------:R-:W-:Y:S01]  /*02b0*/  IMAD.HI.U32 R6, R7, R9, R6 ;  /* 0x0000000907067227 */ /* 0x000fe200078e0006 */
[----:B-1----:R-:W-:-:S06]  /*02c0*/  IADD3 R7, PT, PT, R19, 0xffffffe, RZ ;  /* 0x0ffffffe13077810 */ /* 0x002fcc0007ffe0ff */
[----:B--2---:R-:W1:Y:S01]  /*02d0*/  MUFU.RCP R20, R20 ;  /* 0x0000001400147308 */ /* 0x004e620000001000 */
[----:B------:R-:W-:Y:S02]  /*02e0*/  IMAD.MOV R19, RZ, RZ, -R8 ;  /* 0x000000ffff137224 */ /* 0x000fe400078e0a08 */
[----:B------:R-:W-:Y:S02]  /*02f0*/  IMAD.MOV R9, RZ, RZ, -R18 ;  /* 0x000000ffff097224 */ /* 0x000fe400078e0a12 */
[--C-:B------:R-:W-:Y:S02]  /*0300*/  IMAD R19, R16, R19, R15.reuse ;  /* 0x0000001310137224 */ /* 0x100fe400078e020f */
[----:B------:R-:W-:Y:S01]  /*0310*/  IMAD.HI.U32 R18, R6, R15, RZ ;  /* 0x0000000f06127227 */ /* 0x000fe200078e00ff */
[----:B---3--:R-:W2:Y:S02]  /*0320*/  MUFU.RCP R11, R11 ;  /* 0x0000000b000b7308 */ /* 0x008ea40000001000 */
[----:B------:R-:W-:Y:S01]  /*0330*/  ISETP.GT.U32.AND P0, PT, R16, R19, PT ;  /* 0x000000131000720c */ /* 0x000fe20003f04070 */
[----:B------:R-:W-:-:S05]  /*0340*/  IMAD R6, R18, R9, R15 ;  /* 0x0000000912067224 */ /* 0x000fca00078e020f */
[----:B------:R-:W-:Y:S01]  /*0350*/  ISETP.GT.U32.AND P6, PT, R17, R6, PT ;  /* 0x000000061100720c */ /* 0x000fe20003fc4070 */
[----:B------:R-:W3:Y:S01]  /*0360*/  F2I.FTZ.U32.TRUNC.NTZ R7, R7 ;  /* 0x0000000700077305 */ /* 0x000ee2000021f000 */
[----:B-1----:R-:W-:Y:S02]  /*0370*/  IADD3 R9, PT, PT, R20, 0xffffffe, RZ ;  /* 0x0ffffffe14097810 */ /* 0x002fe40007ffe0ff */
[----:B------:R-:W-:-:S03]  /*0380*/  LOP3.LUT R20, R0, R5, RZ, 0x3c, !PT ;  /* 0x0000000500147212 */ /* 0x000fc600078e3cff */
[-C--:B------:R-:W-:Y:S01]  /*0390*/  @!P0 IADD3 R19, PT, PT, R19, -R16.reuse, RZ ;  /* 0x8000001013138210 */ /* 0x080fe20007ffe0ff */
[----:B------:R-:W-:Y:S01]  /*03a0*/  @!P0 VIADD R8, R8, 0x1 ;  /* 0x0000000108088836 */ /* 0x000fe20000000000 */
[----:B------:R-:W1:Y:S01]  /*03b0*/  F2I.FTZ.U32.TRUNC.NTZ R9, R9 ;  /* 0x0000000900097305 */ /* 0x000e62000021f000 */
[----:B--2---:R-:W-:Y:S01]  /*03c0*/  VIADD R11, R11, 0xffffffe ;  /* 0x0ffffffe0b0b7836 */ /* 0x004fe20000000000 */
[----:B------:R-:W-:Y:S02]  /*03d0*/  ISETP.GE.U32.AND P3, PT, R19, R16, PT ;  /* 0x000000101300720c */ /* 0x000fe40003f66070 */
[----:B------:R-:W-:Y:S01]  /*03e0*/  @!P6 IMAD.IADD R6, R6, 0x1, -R17 ;  /* 0x000000010606e824 */ /* 0x000fe200078e0a11 */
[----:B------:R-:W-:Y:S02]  /*03f0*/  @!P6 IADD3 R18, PT, PT, R18, 0x1, RZ ;  /* 0x000000011212e810 */ /* 0x000fe40007ffe0ff */
[----:B---3--:R-:W-:Y:S01]  /*0400*/  IADD3 R21, PT, PT, RZ, -R7, RZ ;  /* 0x80000007ff157210 */ /* 0x008fe20007ffe0ff */
[----:B------:R-:W2:Y:S01]  /*0410*/  F2I.FTZ.U32.TRUNC.NTZ R11, R11 ;  /* 0x0000000b000b7305 */ /* 0x000ea2000021f000 */
[----:B------:R-:W-:-:S02]  /*0420*/  ISETP.GE.U32.AND P1, PT, R6, R17, PT ;  /* 0x000000110600720c */ /* 0x000fc40003f26070 */
[----:B------:R-:W-:Y:S01]  /*0430*/  LOP3.LUT R6, R0, R10, RZ, 0x3c, !PT ;  /* 0x0000000a00067212 */ /* 0x000fe200078e3cff */
[----:B------:R-:W-:Y:S01]  /*0440*/  IMAD R17, R21, R2, RZ ;  /* 0x0000000215117224 */ /* 0x000fe200078e02ff */
[----:B------:R-:W-:Y:S02]  /*0450*/  ISETP.NE.AND P6, PT, R10, RZ, PT ;  /* 0x000000ff0a00720c */ /* 0x000fe40003fc5270 */
[----:B------:R-:W-:Y:S01]  /*0460*/  ISETP.GE.AND P4, PT, R6, RZ, PT ;  /* 0x000000ff0600720c */ /* 0x000fe20003f86270 */
[----:B------:R-:W-:Y:S01]  /*0470*/  IMAD.MOV.U32 R6, RZ, RZ, RZ ;  /* 0x000000ffff067224 */ /* 0x000fe200078e00ff */
[----:B------:R-:W-:Y:S01]  /*0480*/  ISETP.GE.AND P2, PT, R20, RZ, PT ;  /* 0x000000ff1400720c */ /* 0x000fe20003f46270 */
[----:B------:R-:W-:Y:S01]  /*0490*/  @P3 VIADD R8, R8, 0x1 ;  /* 0x0000000108083836 */ /* 0x000fe20000000000 */
[----:B------:R-:W-:Y:S01]  /*04a0*/  IABS R16, R13 ;  /* 0x0000000d00107213 */ /* 0x000fe20000000000 */
[----:B------:R-:W-:Y:S01]  /*04b0*/  IMAD.HI.U32 R7, R7, R17, R6 ;  /* 0x0000001107077227 */ /* 0x000fe200078e0006 */
[----:B------:R-:W-:-:S02]  /*04c0*/  ISETP.NE.AND P3, PT, R13, RZ, PT ;  /* 0x000000ff0d00720c */ /* 0x000fc40003f65270 */
[----:B------:R-:W-:Y:S01]  /*04d0*/  MOV R6, R8 ;  /* 0x0000000800067202 */ /* 0x000fe20000000f00 */
[----:B------:R-:W-:Y:S02]  /*04e0*/  HFMA2 R8, -RZ, RZ, 0, 0 ;  /* 0x00000000ff087431 */ /* 0x000fe400000001ff */
[----:B-1----:R-:W-:Y:S01]  /*04f0*/  IMAD.MOV R17, RZ, RZ, -R9 ;  /* 0x000000ffff117224 */ /* 0x002fe200078e0a09 */
[----:B------:R-:W-:Y:S02]  /*0500*/  @P1 IADD3 R18, PT, PT, R18, 0x1, RZ ;  /* 0x0000000112121810 */ /* 0x000fe40007ffe0ff */
[----:B--2---:R-:W-:Y:S01]  /*0510*/  IADD3 R19, PT, PT, RZ, -R11, RZ ;  /* 0x8000000bff137210 */ /* 0x004fe20007ffe0ff */
[----:B------:R-:W-:Y:S02]  /*0520*/  IMAD R17, R17, R14, RZ ;  /* 0x0000000e11117224 */ /* 0x000fe400078e02ff */
[----:B------:R-:W-:Y:S01]  /*0530*/  @!P4 IMAD.MOV R18, RZ, RZ, -R18 ;  /* 0x000000ffff12c224 */ /* 0x000fe200078e0a12 */
[----:B------:R-:W-:Y:S01]  /*0540*/  @!P6 LOP3.LUT R18, RZ, R10, RZ, 0x33, !PT ;  /* 0x0000000aff12e212 */ /* 0x000fe200078e33ff */
[----:B------:R-:W-:-:S02]  /*0550*/  IMAD.MOV.U32 R10, RZ, RZ, RZ ;  /* 0x000000ffff0a7224 */ /* 0x000fc400078e00ff */
[----:B------:R-:W-:Y:S01]  /*0560*/  IMAD.HI.U32 R8, R9, R17, R8 ;  /* 0x0000001109087227 */ /* 0x000fe200078e0008 */
[----:B------:R-:W-:Y:S02]  /*0570*/  IADD3 R17, PT, PT, RZ, -R16, RZ ;  /* 0x80000010ff117210 */ /* 0x000fe40007ffe0ff */
[----:B------:R-:W-:Y:S01]  /*0580*/  IABS R16, R18 ;  /* 0x0000001200107213 */ /* 0x000fe20000000000 */
[----:B------:R-:W-:Y:S01]  /*0590*/  IMAD R9, R19, R12, RZ ;  /* 0x0000000c13097224 */ /* 0x000fe200078e02ff */
[----:B------:R-:W-:Y:S01]  /*05a0*/  ISETP.GE.AND P6, PT, R18, RZ, PT ;  /* 0x000000ff1200720c */ /* 0x000fe20003fc6270 */
[----:B------:R-:W-:Y:S01]  /*05b0*/  @!P2 IMAD.MOV R6, RZ, RZ, -R6 ;  /* 0x000000ffff06a224 */ /* 0x000fe200078e0a06 */
[----:B------:R-:W-:Y:S01]  /*05c0*/  @!P5 LOP3.LUT R6, RZ, R5, RZ, 0x33, !PT ;  /* 0x00000005ff06d212 */ /* 0x000fe200078e33ff */
[----:B------:R-:W-:Y:S01]  /*05d0*/  IMAD.HI.U32 R10, R11, R9, R10 ;  /* 0x000000090b0a7227 */ /* 0x000fe200078e000a */
[----:B------:R-:W-:Y:S02]  /*05e0*/  MOV R9, R16 ;  /* 0x0000001000097202 */ /* 0x000fe40000000f00 */
[----:B------:R-:W-:Y:S01]  /*05f0*/  IABS R11, R6 ;  /* 0x00000006000b7213 */ /* 0x000fe20000000000 */
[----:B------:R-:W-:Y:S01]  /*0600*/  IMAD.MOV.U32 R16, RZ, RZ, R17 ;  /* 0x000000ffff107224 */ /* 0x000fe200078e0011 */
[C---:B------:R-:W-:Y:S01]  /*0610*/  ISETP.GE.AND P5, PT, R6.reuse, RZ, PT ;  /* 0x000000ff0600720c */ /* 0x040fe20003fa6270 */
[----:B------:R-:W-:Y:S01]  /*0620*/  IMAD.HI.U32 R7, R7, R9, RZ ;  /* 0x0000000907077227 */ /* 0x000fe200078e00ff */
[----:B------:R-:W-:-:S03]  /*0630*/  IADD3 R6, PT, PT, -R6, RZ, RZ ;  /* 0x000000ff06067210 */ /* 0x000fc60007ffe1ff */
[----:B------:R-:W-:Y:S01]  /*0640*/  IMAD.HI.U32 R8, R8, R15, RZ ;  /* 0x0000000f08087227 */ /* 0x000fe200078e00ff */
[----:B------:R-:W-:-:S03]  /*0650*/  IADD3 R7, PT, PT, -R7, RZ, RZ ;  /* 0x000000ff07077210 */ /* 0x000fc60007ffe1ff */
[----:B------:R-:W-:Y:S02]  /*0660*/  IMAD R15, R8, R16, R15 ;  /* 0x00000010080f7224 */ /* 0x000fe400078e020f */
[----:B------:R-:W-:-:S03]  /*0670*/  IMAD.HI.U32 R10, R10, R11, RZ ;  /* 0x0000000b0a0a7227 */ /* 0x000fc600078e00ff */
[----:B------:R-:W-:Y:S01]  /*0680*/  ISETP.GT.U32.AND P2, PT, R14, R15, PT ;  /* 0x0000000f0e00720c */ /* 0x000fe20003f44070 */
[----:B------:R-:W-:Y:S02]  /*0690*/  IMAD.MOV R10, RZ, RZ, -R10 ;  /* 0x000000ffff0a7224 */ /* 0x000fe400078e0a0a */
[----:B------:R-:W-:Y:S02]  /*06a0*/  IMAD R9, R2, R7, R9 ;  /* 0x0000000702097224 */ /* 0x000fe400078e0209 */
[----:B------:R-:W-:Y:S01]  /*06b0*/  IMAD R7, R12, R10, R11 ;  /* 0x0000000a0c077224 */ /* 0x000fe200078e020b */
[----:B------:R-:W-:Y:S01]  /*06c0*/  LOP3.LUT R10, R0, R13, RZ, 0x3c, !PT ;  /* 0x0000000d000a7212 */ /* 0x000fe200078e3cff */
[----:B------:R-:W-:Y:S01]  /*06d0*/  IMAD R6, R5, R6, R0 ;  /* 0x0000000605067224 */ /* 0x000fe200078e0200 */
[----:B------:R-:W-:Y:S02]  /*06e0*/  ISETP.GT.U32.AND P1, PT, R2, R9, PT ;  /* 0x000000090200720c */ /* 0x000fe40003f24070 */
[----:B------:R-:W-:-:S03]  /*06f0*/  ISETP.GT.U32.AND P0, PT, R12, R7, PT ;  /* 0x000000070c00720c */ /* 0x000fc60003f04070 */
[----:B------:R-:W-:Y:S01]  /*0700*/  @!P2 IADD3 R15, PT, PT, R15, -R14, RZ ;  /* 0x8000000e0f0fa210 */ /* 0x000fe20007ffe0ff */
[----:B------:R-:W-:-:S03]  /*0710*/  @!P2 VIADD R8, R8, 0x1 ;  /* 0x000000010808a836 */ /* 0x000fc60000000000 */
[----:B------:R-:W-:-:S04]  /*0720*/  ISETP.GE.U32.AND P4, PT, R15, R14, PT ;  /* 0x0000000e0f00720c */ /* 0x000fc80003f86070 */
[----:B------:R-:W-:Y:S01]  /*0730*/  @!P1 IMAD.IADD R9, R9, 0x1, -R2 ;  /* 0x0000000109099824 */ /* 0x000fe200078e0a02 */
[----:B------:R-:W-:Y:S02]  /*0740*/  ISETP.GE.AND P1, PT, R10, RZ, PT ;  /* 0x000000ff0a00720c */ /* 0x000fe40003f26270 */
[----:B------:R-:W-:Y:S02]  /*0750*/  @!P0 IADD3 R7, PT, PT, R7, -R12, RZ ;  /* 0x8000000c07078210 */ /* 0x000fe40007ffe0ff */
[----:B------:R-:W-:Y:S02]  /*0760*/  ISETP.GT.U32.AND P0, PT, R2, R9, PT ;  /* 0x000000090200720c */ /* 0x000fe40003f04070 */
[----:B------:R-:W-:Y:S02]  /*0770*/  ISETP.GT.U32.AND P2, PT, R12, R7, PT ;  /* 0x000000070c00720c */ /* 0x000fe40003f44070 */
[----:B------:R-:W-:Y:S02]  /*0780*/  @P4 IADD3 R8, PT, PT, R8, 0x1, RZ ;  /* 0x0000000108084810 */ /* 0x000fe40007ffe0ff */
[----:B------:R-:W-:-:S03]  /*0790*/  ISETP.NE.AND P4, PT, R3, RZ, PT ;  /* 0x000000ff0300720c */ /* 0x000fc60003f85270 */
[----:B------:R-:W-:-:S04]  /*07a0*/  IMAD.MOV.U32 R10, RZ, RZ, R8 ;  /* 0x000000ffff0a7224 */ /* 0x000fc800078e0008 */
[----:B------:R-:W-:Y:S01]  /*07b0*/  @!P0 IADD3 R9, PT, PT, R9, -R2, RZ ;  /* 0x8000000209098210 */ /* 0x000fe20007ffe0ff */
[----:B------:R-:W-:Y:S01]  /*07c0*/  @!P1 IMAD.MOV R10, RZ, RZ, -R10 ;  /* 0x000000ffff0a9224 */ /* 0x000fe200078e0a0a */
[----:B------:R-:W-:Y:S02]  /*07d0*/  ISETP.NE.AND P0, PT, R4, RZ, PT ;  /* 0x000000ff0400720c */ /* 0x000fe40003f05270 */
[----:B------:R-:W-:Y:S01]  /*07e0*/  @!P3 LOP3.LUT R10, RZ, R13, RZ, 0x33, !PT ;  /* 0x0000000dff0ab212 */ /* 0x000fe200078e33ff */
[----:B------:R-:W-:Y:S01]  /*07f0*/  IMAD.MOV.U32 R11, RZ, RZ, R9 ;  /* 0x000000ffff0b7224 */ /* 0x000fe200078e0009 */
[----:B------:R-:W-:Y:S01]  /*0800*/  @!P2 IADD3 R7, PT, PT, R7, -R12, RZ ;  /* 0x8000000c0707a210 */ /* 0x000fe20007ffe0ff */
[----:B------:R-:W1:Y:S02]  /*0810*/  LDC.64 R8, c[0x0][0x380] ;  /* 0x0000e000ff087b82 */ /* 0x000e640000000a00 */
[-C--:B------:R-:W-:Y:S01]  /*0820*/  IMAD R10, R10, R3.reuse, RZ ;  /* 0x000000030a0a7224 */ /* 0x080fe200078e02ff */
[----:B------:R-:W-:Y:S01]  /*0830*/  @!P6 IADD3 R11, PT, PT, -R11, RZ, RZ ;  /* 0x000000ff0b0be210 */ /* 0x000fe20007ffe1ff */
[----:B------:R-:W-:Y:S01]  /*0840*/  @!P5 IMAD.MOV R7, RZ, RZ, -R7 ;  /* 0x000000ffff07d224 */ /* 0x000fe200078e0a07 */
[----:B------:R-:W-:-:S03]  /*0850*/  @!P4 LOP3.LUT R11, RZ, R3, RZ, 0x33, !PT ;  /* 0x00000003ff0bc212 */ /* 0x000fc600078e33ff */
[----:B------:R-:W-:Y:S01]  /*0860*/  @!P0 LOP3.LUT R7, RZ, R4, RZ, 0x33, !PT ;  /* 0x00000004ff078212 */ /* 0x000fe200078e33ff */
[----:B------:R-:W-:Y:S01]  /*0870*/  IMAD.SHL.U32 R4, R4, 0x2, RZ ;  /* 0x0000000204047824 */ /* 0x000fe200078e00ff */
[----:B------:R-:W-:Y:S02]  /*0880*/  IADD3 R2, PT, PT, R11, R10, RZ ;  /* 0x0000000a0b027210 */ /* 0x000fe40007ffe0ff */
[----:B------:R-:W-:-:S03]  /*0890*/  SHF.L.U32 R3, R7, 0x1, RZ ;  /* 0x0000000107037819 */ /* 0x000fc600000006ff */
[----:B------:R-:W-:-:S04]  /*08a0*/  IMAD.SHL.U32 R2, R2, 0x2, RZ ;  /* 0x0000000202027824 */ /* 0x000fc800078e00ff */
[----:B------:R-:W-:-:S04]  /*08b0*/  IMAD R2, R4, R2, R3 ;  /* 0x0000000204027224 */ /* 0x000fc800078e0203 */
[----:B------:R-:W-:Y:S02]  /*08c0*/  IMAD R3, R2, R5, R6 ;  /* 0x0000000502037224 */ /* 0x000fe400078e0206 */
[----:B------:R-:W-:Y:S02]  /*08d0*/  IMAD.IADD R4, R4, 0x1, R2 ;  /* 0x0000000104047824 */ /* 0x000fe400078e0202 */
[----:B-1----:R-:W-:-:S04]  /*08e0*/  IMAD.WIDE R2, R3, 0x4, R8 ;  /* 0x0000000403027825 */ /* 0x002fc800078e0208 */
[----:B------:R-:W-:Y:S02]  /*08f0*/  IMAD R11, R4, R5, R6 ;  /* 0x00000005040b7224 */ /* 0x000fe400078e0206 */
[----:B------:R-:W-:Y:S02]  /*0900*/  IMAD.WIDE R6, R5, 0x4, R2 ;  /* 0x0000000405067825 */ /* 0x000fe400078e0202 */
[----:B0-----:R-:W2:Y:S02]  /*0910*/  LDG.E R2, desc[UR4][R2.64] ;  /* 0x0000000402027981 */ /* 0x001ea4000c1e1900 */
[----:B------:R-:W-:Y:S02]  /*0920*/  IMAD.WIDE R8, R11, 0x4, R8 ;  /* 0x000000040b087825 */ /* 0x000fe400078e0208 */
[----:B------:R-:W3:Y:S01]  /*0930*/  LDG.E R7, desc[UR4][R6.64] ;  /* 0x0000000406077981 */ /* 0x000ee2000c1e1900 */
[----:B------:R-:W0:Y:S01]  /*0940*/  LDC.64 R10, c[0x0][0x388] ;  /* 0x0000e200ff0a7b82 */ /* 0x000e220000000a00 */
[----:B------:R-:W-:-:S02]  /*0950*/  IMAD.WIDE R4, R5, 0x4, R8 ;  /* 0x0000000405047825 */ /* 0x000fc400078e0208 */
[----:B------:R-:W4:Y:S04]  /*0960*/  LDG.E R9, desc[UR4][R8.64] ;  /* 0x0000000408097981 */ /* 0x000f28000c1e1900 */
[----:B------:R-:W5:Y:S01]  /*0970*/  LDG.E R5, desc[UR4][R4.64] ;  /* 0x0000000404057981 */ /* 0x000f62000c1e1900 */
[----:B0-----:R-:W-:-:S04]  /*0980*/  IMAD.WIDE R10, R0, 0x4, R10 ;  /* 0x00000004000a7825 */ /* 0x001fc800078e020a */
[----:B--2---:R-:W-:-:S04]  /*0990*/  FADD R12, RZ, R2 ;  /* 0x00000002ff0c7221 */ /* 0x004fc80000000000 */
[----:B---3--:R-:W-:-:S04]  /*09a0*/  FADD R12, R12, R7 ;  /* 0x000000070c0c7221 */ /* 0x008fc80000000000 */
[----:B----4-:R-:W-:-:S04]  /*09b0*/  FADD R12, R12, R9 ;  /* 0x000000090c0c7221 */ /* 0x010fc80000000000 */
[----:B-----5:R-:W-:-:S05]  /*09c0*/  FADD R3, R12, R5 ;  /* 0x000000050c037221 */ /* 0x020fca0000000000 */
[----:B------:R-:W-:Y:S01]  /*09d0*/  STG.E desc[UR4][R10.64], R3 ;  /* 0x000000030a007986 */ /* 0x000fe2000c101904 */
[----:B------:R-:W-:Y:S05]  /*09e0*/  EXIT ;  /* 0x000000000000794d */ /* 0x000fea0003800000 */
.L_x_28:
        /* <DEDUP_REMOVED lines=9> */
.L_x_67:


//--------------------- .text._Z22naive_upsample_forwardPKfPfiiii --------------------------
	.section	.text._Z22naive_upsample_forwardPKfPfiiii,"ax",@progbits
	.align	128
        .global         _Z22naive_upsample_forwardPKfPfiiii
        .type           _Z22naive_upsample_forwardPKfPfiiii,@function
        .size           _Z22naive_upsample_forwardPKfPfiiii,(.L_x_68 - _Z22naive_upsample_forwardPKfPfiiii)
        .other          _Z22naive_upsample_forwardPKfPfiiii,@"STO_CUDA_ENTRY STV_DEFAULT"
_Z22naive_upsample_forwardPKfPfiiii:
.text._Z22naive_upsample_forwardPKfPfiiii:
[----:B------:R-:W-:Y:S08]  /*0000*/  LDC R1, c[0x0][0x37c] ;  /* 0x0000df00ff017b82 */ /* 0x000ff00000000800 */
[----:B------:R-:W0:Y:S01]  /*0010*/  LDC.64 R4, c[0x0][0x390] ;  /* 0x0000e400ff047b82 */ /* 0x000e220000000a00 */
[----:B------:R-:W1:Y:S07]  /*0020*/  S2R R9, SR_TID.X ;  /* 0x0000000000097919 */ /* 0x000e6e0000002100 */
[----:B------:R-:W2:Y:S08]  /*0030*/  LDC.64 R2, c[0x0][0x398] ;  /* 0x0000e600ff027b82 */ /* 0x000eb00000000a00 */
[----:B------:R-:W1:Y:S08]  /*0040*/  S2UR UR4, SR_CTAID.X ;  /* 0x00000000000479c3 */ /* 0x000e700000002500 */
[----:B------:R-:W1:Y:S01]  /*0050*/  LDC R8, c[0x0][0x360] ;  /* 0x0000d800ff087b82 */ /* 0x000e620000000800 */
[----:B0-----:R-:W-:-:S04]  /*0060*/  IMAD.SHL.U32 R13, R5, 0x2, RZ ;  /* 0x00000002050d7824 */ /* 0x001fc800078e00ff */
[----:B------:R-:W-:Y:S02]  /*0070*/  IMAD R7, R13, R4, RZ ;  /* 0x000000040d077224 */ /* 0x000fe400078e02ff */
[----:B--2---:R-:W-:-:S04]  /*0080*/  IMAD.SHL.U32 R0, R2, 0x2, RZ ;  /* 0x0000000202007824 */ /* 0x004fc800078e00ff */
[----:B------:R-:W-:-:S04]  /*0090*/  IMAD R6, R0, R7, RZ ;  /* 0x0000000700067224 */ /* 0x000fc800078e02ff */
[----:B------:R-:W-:Y:S02]  /*00a0*/  IMAD R7, R6, R3, RZ ;  /* 0x0000000306077224 */ /* 0x000fe400078e02ff */
[----:B-1----:R-:W-:-:S05]  /*00b0*/  IMAD R4, R8, UR4, R9 ;  /* 0x0000000408047c24 */ /* 0x002fca000f8e0209 */
[----:B------:R-:W-:-:S13]  /*00c0*/  ISETP.GE.AND P0, PT, R4, R7, PT ;  /* 0x000000070400720c */ /* 0x000fda0003f06270 */
[----:B------:R-:W-:Y:S05]  /*00d0*/  @P0 EXIT ;  /* 0x000000000000094d */ /* 0x000fea0003800000 */
[-C--:B------:R-:W-:Y:S01]  /*00e0*/  IABS R18, R3.reuse ;  /* 0x0000000300127213 */ /* 0x080fe20000000000 */
[----:B------:R-:W-:Y:S01]  /*00f0*/  IMAD R12, R0, R3, RZ ;  /* 0x00000003000c7224 */ /* 0x000fe200078e02ff */
[----:B------:R-:W-:Y:S01]  /*0100*/  IABS R14, R0 ;  /* 0x00000000000e7213 */ /* 0x000fe20000000000 */
[----:B------:R-:W0:Y:S01]  /*0110*/  LDCU.64 UR4, c[0x0][0x358] ;  /* 0x00006b00ff0477ac */ /* 0x000e220008000a00 */
[----:B------:R-:W1:Y:S01]  /*0120*/  I2F.RP R11, R18 ;  /* 0x00000012000b7306 */ /* 0x000e620000209400 */
[----:B------:R-:W-:Y:S01]  /*0130*/  IABS R15, R13 ;  /* 0x0000000d000f7213 */ /* 0x000fe20000000000 */
[-C--:B------:R-:W-:Y:S01]  /*0140*/  IMAD R17, R13, R12.reuse, RZ ;  /* 0x0000000c0d117224 */ /* 0x080fe200078e02ff */
[-C--:B------:R-:W-:Y:S02]  /*0150*/  IABS R10, R12.reuse ;  /* 0x0000000c000a7213 */ /* 0x080fe40000000000 */
[----:B------:R-:W-:Y:S02]  /*0160*/  IABS R20, R12 ;  /* 0x0000000c00147213 */ /* 0x000fe40000000000 */
[----:B------:R-:W-:Y:S01]  /*0170*/  ISETP.NE.AND P5, PT, R3, RZ, PT ;  /* 0x000000ff0300720c */ /* 0x000fe20003fa5270 */
[----:B------:R-:W2:Y:S01]  /*0180*/  I2F.RP R16, R10 ;  /* 0x0000000a00107306 */ /* 0x000ea20000209400 */
[----:B------:R-:W-:-:S07]  /*0190*/  IADD3 R25, PT, PT, RZ, -R20, RZ ;  /* 0x80000014ff197210 */ /* 0x000fce0007ffe0ff */
[----:B-1----:R-:W1:Y:S08]  /*01a0*/  MUFU.RCP R11, R11 ;  /* 0x0000000b000b7308 */ /* 0x002e700000001000 */
[----:B--2---:R-:W2:Y:S08]  /*01b0*/  MUFU.RCP R16, R16 ;  /* 0x0000001000107308 */ /* 0x004eb00000001000 */
[----:B------:R-:W-:Y:S01]  /*01c0*/  I2F.RP R8, R14 ;  /* 0x0000000e00087306 */ /* 0x000fe20000209400 */
[----:B-1----:R-:W-:-:S07]  /*01d0*/  IADD3 R6, PT, PT, R11, 0xffffffe, RZ ;  /* 0x0ffffffe0b067810 */ /* 0x002fce0007ffe0ff */
[----:B------:R1:W3:Y:S01]  /*01e0*/  F2I.FTZ.U32.TRUNC.NTZ R7, R6 ;  /* 0x0000000600077305 */ /* 0x0002e2000021f000 */
[----:B--2---:R-:W-:Y:S01]  /*01f0*/  VIADD R9, R16, 0xffffffe ;  /* 0x0ffffffe10097836 */ /* 0x004fe20000000000 */
[----:B------:R-:W-:-:S06]  /*0200*/  IABS R16, R17 ;  /* 0x0000001100107213 */ /* 0x000fcc0000000000 */
[----:B------:R-:W-:Y:S01]  /*0210*/  I2F.RP R19, R15 ;  /* 0x0000000f00137306 */ /* 0x000fe20000209400 */
[----:B-1----:R-:W-:Y:S02]  /*0220*/  IMAD.MOV.U32 R6, RZ, RZ, RZ ;  /* 0x000000ffff067224 */ /* 0x002fe400078e00ff */
[----:B---3--:R-:W-:-:S05]  /*0230*/  IMAD.MOV R21, RZ, RZ, -R7 ;  /* 0x000000ffff157224 */ /* 0x008fca00078e0a07 */
[----:B------:R-:W1:Y:S01]  /*0240*/  MUFU.RCP R8, R8 ;  /* 0x0000000800087308 */ /* 0x000e620000001000 */
[----:B------:R-:W-:-:S04]  /*0250*/  IMAD R21, R21, R18, RZ ;  /* 0x0000001215157224 */ /* 0x000fc800078e02ff */
[----:B------:R-:W-:-:S03]  /*0260*/  IMAD.HI.U32 R6, R7, R21, R6 ;  /* 0x0000001507067227 */ /* 0x000fc600078e0006 */
[----:B------:R-:W2:Y:S08]  /*0270*/  F2I.FTZ.U32.TRUNC.NTZ R9, R9 ;  /* 0x0000000900097305 */ /* 0x000eb0000021f000 */
[----:B------:R-:W3:Y:S01]  /*0280*/  I2F.RP R24, R16 ;  /* 0x0000001000187306 */ /* 0x000ee20000209400 */
[----:B-1----:R-:W-:Y:S01]  /*0290*/  VIADD R8, R8, 0xffffffe ;  /* 0x0ffffffe08087836 */ /* 0x002fe20000000000 */
[----:B--2---:R-:W-:-:S06]  /*02a0*/  IADD3 R23, PT, PT, RZ, -R9, RZ ;  /* 0x80000009ff177210 */ /* 0x004fcc0007ffe0ff */
[----:B------:R1:W2:Y:S01]  /*02b0*/  MUFU.RCP R11, R19 ;  /* 0x00000013000b7308 */ /* 0x0002a20000001000 */
[----:B------:R-:W-:-:S07]  /*02c0*/  IMAD R21, R23, R10, RZ ;  /* 0x0000000a17157224 */ /* 0x000fce00078e02ff */
[----:B------:R4:W-:Y:S01]  /*02d0*/  F2I.FTZ.U32.TRUNC.NTZ R7, R8 ;  /* 0x0000000800077305 */ /* 0x0009e2000021f000 */
[----:B-1----:R-:W-:-:S05]  /*02e0*/  IABS R19, R4 ;  /* 0x0000000400137213 */ /* 0x002fca0000000000 */
[----:B------:R-:W-:Y:S01]  /*02f0*/  IMAD.HI.U32 R20, R6, R19, RZ ;  /* 0x0000001306147227 */ /* 0x000fe200078e00ff */
[----:B------:R-:W-:Y:S01]  /*0300*/  LOP3.LUT R6, R4, R3, RZ, 0x3c, !PT ;  /* 0x0000000304067212 */ /* 0x000fe200078e3cff */
[----:B---3--:R-:W1:Y:S02]  /*0310*/  MUFU.RCP R24, R24 ;  /* 0x0000001800187308 */ /* 0x008e640000001000 */
[----:B----4-:R-:W-:Y:S01]  /*0320*/  IMAD.MOV.U32 R8, RZ, RZ, RZ ;  /* 0x000000ffff087224 */ /* 0x010fe200078e00ff */
[----:B------:R-:W-:Y:S02]  /*0330*/  IADD3 R23, PT, PT, -R20, RZ, RZ ;  /* 0x000000ff14177210 */ /* 0x000fe40007ffe1ff */
[----:B------:R-:W-:Y:S01]  /*0340*/  ISETP.GE.AND P1, PT, R6, RZ, PT ;  /* 0x000000ff0600720c */ /* 0x000fe20003f26270 */
[----:B------:R-:W-:Y:S01]  /*0350*/  IMAD.HI.U32 R22, R9, R21, R8 ;  /* 0x0000001509167227 */ /* 0x000fe200078e0008 */
[----:B------:R-:W-:-:S03]  /*0360*/  LOP3.LUT R6, R4, R12, RZ, 0x3c, !PT ;  /* 0x0000000c04067212 */ /* 0x000fc600078e3cff */
[----:B------:R-:W-:Y:S01]  /*0370*/  IMAD R23, R18, R23, R19 ;  /* 0x0000001712177224 */ /* 0x000fe200078e0213 */
[----:B------:R-:W-:Y:S01]  /*0380*/  ISETP.GE.AND P4, PT, R6, RZ, PT ;  /* 0x000000ff0600720c */ /* 0x000fe20003f86270 */
[----:B------:R-:W-:Y:S02]  /*0390*/  IMAD.MOV.U32 R21, RZ, RZ, R25 ;  /* 0x000000ffff157224 */ /* 0x000fe400078e0019 */
[----:B------:R-:W-:Y:S01]  /*03a0*/  IMAD.HI.U32 R22, R22, R19, RZ ;  /* 0x0000001316167227 */ /* 0x000fe200078e00ff */
[----:B------:R-:W-:-:S03]  /*03b0*/  ISETP.GT.U32.AND P6, PT, R18, R23, PT ;  /* 0x000000171200720c */ /* 0x000fc60003fc4070 */
[----:B------:R-:W-:Y:S02]  /*03c0*/  IMAD R21, R22, R21, R19 ;  /* 0x0000001516157224 */ /* 0x000fe400078e0213 */
[----:B--2---:R-:W-:Y:S01]  /*03d0*/  VIADD R8, R11, 0xffffffe ;  /* 0x0ffffffe0b087836 */ /* 0x004fe20000000000 */
[----:B-1----:R-:W-:Y:S01]  /*03e0*/  IADD3 R11, PT, PT, R24, 0xffffffe, RZ ;  /* 0x0ffffffe180b7810 */ /* 0x002fe20007ffe0ff */
[----:B------:R-:W-:Y:S01]  /*03f0*/  IMAD.MOV R25, RZ, RZ, -R7 ;  /* 0x000000ffff197224 */ /* 0x000fe200078e0a07 */
[----:B------:R-:W-:Y:S01]  /*0400*/  ISETP.GT.U32.AND P0, PT, R10, R21, PT ;  /* 0x000000150a00720c */ /* 0x000fe20003f04070 */
[----:B------:R-:W1:Y:S01]  /*0410*/  F2I.FTZ.U32.TRUNC.NTZ R9, R8 ;  /* 0x0000000800097305 */ /* 0x000e62000021f000 */
[----:B------:R-:W-:-:S03]  /*0420*/  IMAD.MOV.U32 R6, RZ, RZ, RZ ;  /* 0x000000ffff067224 */ /* 0x000fc600078e00ff */
[----:B------:R-:W-:Y:S02]  /*0430*/  @!P6 IMAD.IADD R23, R23, 0x1, -R18 ;  /* 0x000000011717e824 */ /* 0x000fe400078e0a12 */
[----:B------:R-:W-:Y:S01]  /*0440*/  @!P6 VIADD R20, R20, 0x1 ;  /* 0x000000011414e836 */ /* 0x000fe20000000000 */
[----:B------:R-:W-:Y:S01]  /*0450*/  ISETP.NE.AND P6, PT, R12, RZ, PT ;  /* 0x000000ff0c00720c */ /* 0x000fe20003fc5270 */
[----:B------:R-:W2:Y:S01]  /*0460*/  F2I.FTZ.U32.TRUNC.NTZ R11, R11 ;  /* 0x0000000b000b7305 */ /* 0x000ea2000021f000 */
[----:B------:R-:W-:Y:S02]  /*0470*/  ISETP.GE.U32.AND P2, PT, R23, R18, PT ;  /* 0x000000121700720c */ /* 0x000fe40003f46070 */
[----:B------:R-:W-:Y:S01]  /*0480*/  IABS R18, R17 ;  /* 0x0000001100127213 */ /* 0x000fe20000000000 */
[----:B------:R-:W-:Y:S01]  /*0490*/  @!P0 IMAD.IADD R21, R21, 0x1, -R10 ;  /* 0x0000000115158824 */ /* 0x000fe200078e0a0a */
[----:B------:R-:W-:Y:S02]  /*04a0*/  @!P0 IADD3 R22, PT, PT, R22, 0x1, RZ ;  /* 0x0000000116168810 */ /* 0x000fe40007ffe0ff */
[----:B-1----:R-:W-:Y:S01]  /*04b0*/  IADD3 R8, PT, PT, RZ, -R9, RZ ;  /* 0x80000009ff087210 */ /* 0x002fe20007ffe0ff */
[----:B------:R-:W-:Y:S01]  /*04c0*/  IMAD.MOV R18, RZ, RZ, -R18 ;  /* 0x000000ffff127224 */ /* 0x000fe200078e0a12 */
[----:B------:R-:W-:Y:S01]  /*04d0*/  ISETP.GE.U32.AND P3, PT, R21, R10, PT ;  /* 0x0000000a1500720c */ /* 0x000fe20003f66070 */
[----:B------:R-:W-:-:S02]  /*04e0*/  IMAD R21, R25, R14, RZ ;  /* 0x0000000e19157224 */ /* 0x000fc400078e02ff */
[----:B------:R-:W-:Y:S02]  /*04f0*/  IMAD.MOV.U32 R10, RZ, RZ, RZ ;  /* 0x000000ffff0a7224 */ /* 0x000fe400078e00ff */
[----:B------:R-:W-:-:S04]  /*0500*/  IMAD.HI.U32 R6, R7, R21, R6 ;  /* 0x0000001507067227 */ /* 0x000fc800078e0006 */
[----:B------:R-:W-:Y:S02]  /*0510*/  IMAD R7, R8, R15, RZ ;  /* 0x0000000f08077224 */ /* 0x000fe400078e02ff */
[----:B------:R-:W-:Y:S02]  /*0520*/  IMAD.MOV.U32 R8, RZ, RZ, RZ ;  /* 0x000000ffff087224 */ /* 0x000fe400078e00ff */
[----:B--2---:R-:W-:Y:S01]  /*0530*/  IMAD.MOV R21, RZ, RZ, -R11 ;  /* 0x000000ffff157224 */ /* 0x004fe200078e0a0b */
[----:B------:R-:W-:Y:S01]  /*0540*/  @P3 IADD3 R22, PT, PT, R22, 0x1, RZ ;  /* 0x0000000116163810 */ /* 0x000fe20007ffe0ff */
[----:B------:R-:W-:Y:S02]  /*0550*/  @P2 VIADD R20, R20, 0x1 ;  /* 0x0000000114142836 */ /* 0x000fe40000000000 */
[----:B------:R-:W-:Y:S01]  /*0560*/  IMAD.HI.U32 R8, R9, R7, R8 ;  /* 0x0000000709087227 */ /* 0x000fe200078e0008 */
[----:B------:R-:W-:Y:S02]  /*0570*/  IABS R9, R0 ;  /* 0x0000000000097213 */ /* 0x000fe40000000000 */
[----:B------:R-:W-:Y:S01]  /*0580*/  @!P4 IADD3 R22, PT, PT, -R22, RZ, RZ ;  /* 0x000000ff1616c210 */ /* 0x000fe20007ffe1ff */
[----:B------:R-:W-:Y:S01]  /*0590*/  IMAD R7, R21, R16, RZ ;  /* 0x0000001015077224 */ /* 0x000fe200078e02ff */
[----:B------:R-:W-:Y:S01]  /*05a0*/  @!P6 LOP3.LUT R22, RZ, R12, RZ, 0x33, !PT ;  /* 0x0000000cff16e212 */ /* 0x000fe200078e33ff */
[----:B------:R-:W-:Y:S01]  /*05b0*/  @!P1 IMAD.MOV R20, RZ, RZ, -R20 ;  /* 0x000000ffff149224 */ /* 0x000fe200078e0a14 */
[----:B------:R-:W-:Y:S01]  /*05c0*/  @!P5 LOP3.LUT R20, RZ, R3, RZ, 0x33, !PT ;  /* 0x00000003ff14d212 */ /* 0x000fe200078e33ff */
[----:B------:R-:W-:Y:S01]  /*05d0*/  IMAD.HI.U32 R10, R11, R7, R10 ;  /* 0x000000070b0a7227 */ /* 0x000fe200078e000a */
[----:B------:R-:W-:-:S02]  /*05e0*/  IABS R12, R13 ;  /* 0x0000000d000c7213 */ /* 0x000fc40000000000 */
[----:B------:R-:W-:Y:S01]  /*05f0*/  IABS R7, R20 ;  /* 0x0000001400077213 */ /* 0x000fe20000000000 */
[----:B------:R-:W-:Y:S01]  /*0600*/  IMAD.MOV R9, RZ, RZ, -R9 ;  /* 0x000000ffff097224 */ /* 0x000fe200078e0a09 */
[----:B------:R-:W-:Y:S01]  /*0610*/  IABS R11, R22 ;  /* 0x00000016000b7213 */ /* 0x000fe20000000000 */
[----:B------:R-:W-:Y:S01]  /*0620*/  IMAD.HI.U32 R10, R10, R19, RZ ;  /* 0x000000130a0a7227 */ /* 0x000fe200078e00ff */
[----:B------:R-:W-:Y:S02]  /*0630*/  IADD3 R12, PT, PT, RZ, -R12, RZ ;  /* 0x8000000cff0c7210 */ /* 0x000fe40007ffe0ff */
[----:B------:R-:W-:Y:S01]  /*0640*/  ISETP.GE.AND P6, PT, R20, RZ, PT ;  /* 0x000000ff1400720c */ /* 0x000fe20003fc6270 */
[----:B------:R-:W-:Y:S01]  /*0650*/  IMAD.HI.U32 R6, R6, R7, RZ ;  /* 0x0000000706067227 */ /* 0x000fe200078e00ff */
[----:B------:R-:W-:-:S03]  /*0660*/  IADD3 R20, PT, PT, -R20, RZ, RZ ;  /* 0x000000ff14147210 */ /* 0x000fc60007ffe1ff */
[----:B------:R-:W-:Y:S01]  /*0670*/  IMAD R7, R6, R9, R7 ;  /* 0x0000000906077224 */ /* 0x000fe200078e0207 */
[----:B------:R-:W-:Y:S01]  /*0680*/  MOV R6, R18 ;  /* 0x0000001200067202 */ /* 0x000fe20000000f00 */
[----:B------:R-:W-:-:S03]  /*0690*/  IMAD.HI.U32 R8, R8, R11, RZ ;  /* 0x0000000b08087227 */ /* 0x000fc600078e00ff */
[----:B------:R-:W-:Y:S01]  /*06a0*/  ISETP.GT.U32.AND P0, PT, R14, R7, PT ;  /* 0x000000070e00720c */ /* 0x000fe20003f04070 */
[----:B------:R-:W-:Y:S02]  /*06b0*/  IMAD R8, R8, R12, R11 ;  /* 0x0000000c08087224 */ /* 0x000fe400078e020b */
[----:B------:R-:W-:Y:S01]  /*06c0*/  IMAD R19, R10, R6, R19 ;  /* 0x000000060a137224 */ /* 0x000fe200078e0213 */
[----:B------:R-:W-:Y:S01]  /*06d0*/  LOP3.LUT R6, R4, R17, RZ, 0x3c, !PT ;  /* 0x0000001104067212 */ /* 0x000fe200078e3cff */
[----:B------:R-:W-:Y:S01]  /*06e0*/  IMAD R20, R3, R20, R4 ;  /* 0x0000001403147224 */ /* 0x000fe200078e0204 */
[----:B------:R-:W-:Y:S02]  /*06f0*/  ISETP.GT.U32.AND P1, PT, R15, R8, PT ;  /* 0x000000080f00720c */ /* 0x000fe40003f24070 */
[----:B------:R-:W-:Y:S02]  /*0700*/  ISETP.GT.U32.AND P4, PT, R16, R19, PT ;  /* 0x000000131000720c */ /* 0x000fe40003f84070 */
[----:B------:R-:W-:-:S03]  /*0710*/  ISETP.GE.AND P2, PT, R6, RZ, PT ;  /* 0x000000ff0600720c */ /* 0x000fc60003f46270 */
[----:B------:R-:W-:-:S05]  /*0720*/  @!P0 IMAD.IADD R7, R7, 0x1, -R14 ;  /* 0x0000000107078824 */ /* 0x000fca00078e0a0e */
[----:B------:R-:W-:Y:S02]  /*0730*/  ISETP.GT.U32.AND P3, PT, R14, R7, PT ;  /* 0x000000070e00720c */ /* 0x000fe40003f64070 */
[----:B------:R-:W-:Y:S01]  /*0740*/  @!P1 IADD3 R8, PT, PT, R8, -R15, RZ ;  /* 0x8000000f08089210 */ /* 0x000fe20007ffe0ff */
[----:B------:R-:W-:Y:S01]  /*0750*/  @!P4 IMAD.IADD R19, R19, 0x1, -R16 ;  /* 0x000000011313c824 */ /* 0x000fe200078e0a10 */
[----:B------:R-:W-:Y:S02]  /*0760*/  ISETP.GE.AND P1, PT, R22, RZ, PT ;  /* 0x000000ff1600720c */ /* 0x000fe40003f26270 */
[----:B------:R-:W-:Y:S02]  /*0770*/  ISETP.GT.U32.AND P5, PT, R15, R8, PT ;  /* 0x000000080f00720c */ /* 0x000fe40003fa4070 */
[----:B------:R-:W-:Y:S02]  /*0780*/  ISETP.GE.U32.AND P0, PT, R19, R16, PT ;  /* 0x000000101300720c */ /* 0x000fe40003f06070 */
[----:B------:R-:W-:-:S02]  /*0790*/  @!P4 IADD3 R10, PT, PT, R10, 0x1, RZ ;  /* 0x000000010a0ac810 */ /* 0x000fc40007ffe0ff */
[----:B------:R-:W-:Y:S02]  /*07a0*/  ISETP.NE.AND P4, PT, R0, RZ, PT ;  /* 0x000000ff0000720c */ /* 0x000fe40003f85270 */
[----:B------:R-:W-:Y:S02]  /*07b0*/  @!P3 IADD3 R7, PT, PT, R7, -R14, RZ ;  /* 0x8000000e0707b210 */ /* 0x000fe40007ffe0ff */
[----:B------:R-:W-:-:S03]  /*07c0*/  ISETP.NE.AND P3, PT, R13, RZ, PT ;  /* 0x000000ff0d00720c */ /* 0x000fc60003f65270 */
[----:B------:R-:W-:Y:S01]  /*07d0*/  @!P5 IMAD.IADD R8, R8, 0x1, -R15 ;  /* 0x000000010808d824 */ /* 0x000fe200078e0a0f */
[----:B------:R-:W-:Y:S01]  /*07e0*/  ISETP.NE.AND P5, PT, R17, RZ, PT ;  /* 0x000000ff1100720c */ /* 0x000fe20003fa5270 */
[----:B------:R-:W-:Y:S02]  /*07f0*/  IMAD.MOV.U32 R9, RZ, RZ, R7 ;  /* 0x000000ffff097224 */ /* 0x000fe400078e0007 */
[----:B------:R-:W-:Y:S01]  /*0800*/  @P0 VIADD R10, R10, 0x1 ;  /* 0x000000010a0a0836 */ /* 0x000fe20000000000 */
[----:B------:R-:W-:Y:S01]  /*0810*/  @!P1 IADD3 R8, PT, PT, -R8, RZ, RZ ;  /* 0x000000ff08089210 */ /* 0x000fe20007ffe1ff */
[----:B------:R-:W1:Y:S01]  /*0820*/  LDC.64 R6, c[0x0][0x380] ;  /* 0x0000e000ff067b82 */ /* 0x000e620000000a00 */
[----:B------:R-:W-:Y:S01]  /*0830*/  @!P6 IMAD.MOV R9, RZ, RZ, -R9 ;  /* 0x000000ffff09e224 */ /* 0x000fe200078e0a09 */
[----:B------:R-:W-:Y:S02]  /*0840*/  @!P4 LOP3.LUT R9, RZ, R0, RZ, 0x33, !PT ;  /* 0x00000000ff09c212 */ /* 0x000fe400078e33ff */
[----:B------:R-:W-:-:S02]  /*0850*/  @!P3 LOP3.LUT R8, RZ, R13, RZ, 0x33, !PT ;  /* 0x0000000dff08b212 */ /* 0x000fc400078e33ff */
[----:B------:R-:W-:Y:S02]  /*0860*/  @!P2 IADD3 R10, PT, PT, -R10, RZ, RZ ;  /* 0x000000ff0a0aa210 */ /* 0x000fe40007ffe1ff */
[----:B------:R-:W-:Y:S02]  /*0870*/  LEA.HI R8, R8, R8, RZ, 0x1 ;  /* 0x0000000808087211 */ /* 0x000fe400078f08ff */
[----:B------:R-:W-:Y:S02]  /*0880*/  @!P5 LOP3.LUT R10, RZ, R17, RZ, 0x33, !PT ;  /* 0x00000011ff0ad212 */ /* 0x000fe400078e33ff */
[----:B------:R-:W-:Y:S02]  /*0890*/  SHF.R.S32.HI R8, RZ, 0x1, R8 ;  /* 0x00000001ff087819 */ /* 0x000fe40000011408 */
[----:B------:R-:W-:-:S03]  /*08a0*/  LEA.HI R0, R9, R9, RZ, 0x1 ;  /* 0x0000000909007211 */ /* 0x000fc600078f08ff */
[----:B------:R-:W-:Y:S01]  /*08b0*/  IMAD R8, R10, R5, R8 ;  /* 0x000000050a087224 */ /* 0x000fe200078e0208 */
[----:B------:R-:W-:-:S05]  /*08c0*/  SHF.R.S32.HI R5, RZ, 0x1, R0 ;  /* 0x00000001ff057819 */ /* 0x000fca0000011400 */
[----:B------:R-:W-:-:S04]  /*08d0*/  IMAD R8, R8, R2, R5 ;  /* 0x0000000208087224 */ /* 0x000fc800078e0205 */
[----:B------:R-:W-:-:S04]  /*08e0*/  IMAD R3, R8, R3, R20 ;  /* 0x0000000308037224 */ /* 0x000fc800078e0214 */
[----:B-1----:R-:W-:Y:S02]  /*08f0*/  IMAD.WIDE R6, R3, 0x4, R6 ;  /* 0x0000000403067825 */ /* 0x002fe400078e0206 */
[----:B------:R-:W1:Y:S04]  /*0900*/  LDC.64 R2, c[0x0][0x388] ;  /* 0x0000e200ff027b82 */ /* 0x000e680000000a00 */
[----:B0-----:R-:W2:Y:S01]  /*0910*/  LDG.E R7, desc[UR4][R6.64] ;  /* 0x0000000406077981 */ /* 0x001ea2000c1e1900 */
[----:B-1----:R-:W-:-:S05]  /*0920*/  IMAD.WIDE R4, R4, 0x4, R2 ;  /* 0x0000000404047825 */ /* 0x002fca00078e0202 */
[----:B--2---:R-:W-:Y:S01]  /*0930*/  STG.E desc[UR4][R4.64], R7 ;  /* 0x0000000704007986 */ /* 0x004fe2000c101904 */
[----:B------:R-:W-:Y:S05]  /*0940*/  EXIT ;  /* 0x000000000000794d */ /* 0x000fea0003800000 */
.L_x_29:
        /* <DEDUP_REMOVED lines=11> */
.L_x_68:


//--------------------- .text._Z22naive_maxpool_backwardPKfPKiPfiiii --------------------------
	.section	.text._Z22naive_maxpool_backwardPKfPKiPfiiii,"ax",@progbits
	.align	128
        .global         _Z22naive_maxpool_backwardPKfPKiPfiiii
        .type           _Z22naive_maxpool_backwardPKfPKiPfiiii,@function
        .size           _Z22naive_maxpool_backwardPKfPKiPfiiii,(.L_x_69 - _Z22naive_maxpool_backwardPKfPKiPfiiii)
        .other          _Z22naive_maxpool_backwardPKfPKiPfiiii,@"STO_CUDA_ENTRY STV_DEFAULT"
_Z22naive_maxpool_backwardPKfPKiPfiiii:
.text._Z22naive_maxpool_backwardPKfPKiPfiiii:
[----:B------:R-:W-:Y:S01]  /*0000*/  LDC R1, c[0x0][0x37c] ;  /* 0x0000df00ff017b82 */ /* 0x000fe20000000800 */
[----:B------:R-:W0:Y:S01]  /*0010*/  LDCU.64 UR8, c[0x0][0x398] ;  /* 0x00007300ff0877ac */ /* 0x000e220008000a00 */
[----:B------:R-:W1:Y:S06]  /*0020*/  S2R R0, SR_TID.X ;  /* 0x0000000000007919 */ /* 0x000e6c0000002100 */
[----:B------:R-:W1:Y:S01]  /*0030*/  S2UR UR10, SR_CTAID.X ;  /* 0x00000000000a79c3 */ /* 0x000e620000002500 */
[----:B------:R-:W2:Y:S07]  /*0040*/  LDCU.64 UR6, c[0x0][0x3a0] ;  /* 0x00007400ff0677ac */ /* 0x000eae0008000a00 */
[----:B------:R-:W1:Y:S01]  /*0050*/  LDC R5, c[0x0][0x360] ;  /* 0x0000d800ff057b82 */ /* 0x000e620000000800 */
[----:B0-----:R-:W-:-:S04]  /*0060*/  ULEA.HI UR4, UR9, UR9, URZ, 0x1 ;  /* 0x0000000909047291 */ /* 0x001fc8000f8f08ff */
[----:B------:R-:W-:Y:S02]  /*0070*/  USHF.R.S32.HI UR4, URZ, 0x1, UR4 ;  /* 0x00000001ff047899 */ /* 0x000fe40008011404 */
[----:B--2---:R-:W-:Y:S02]  /*0080*/  ULEA.HI UR5, UR6, UR6, URZ, 0x1 ;  /* 0x0000000606057291 */ /* 0x004fe4000f8f08ff */
[----:B------:R-:W-:Y:S02]  /*0090*/  UIMAD UR4, UR4, UR8, URZ ;  /* 0x00000008040472a4 */ /* 0x000fe4000f8e02ff */
[----:B------:R-:W-:-:S04]  /*00a0*/  USHF.R.S32.HI UR5, URZ, 0x1, UR5 ;  /* 0x00000001ff057899 */ /* 0x000fc80008011405 */
[----:B------:R-:W-:Y:S01]  /*00b0*/  UIMAD UR4, UR5, UR4, URZ ;  /* 0x00000004050472a4 */ /* 0x000fe2000f8e02ff */
[----:B-1----:R-:W-:-:S03]  /*00c0*/  IMAD R5, R5, UR10, R0 ;  /* 0x0000000a05057c24 */ /* 0x002fc6000f8e0200 */
[----:B------:R-:W-:-:S06]  /*00d0*/  UIMAD UR4, UR4, UR7, URZ ;  /* 0x00000007040472a4 */ /* 0x000fcc000f8e02ff */
[----:B------:R-:W-:-:S13]  /*00e0*/  ISETP.GE.AND P0, PT, R5, UR4, PT ;  /* 0x0000000405007c0c */ /* 0x000fda000bf06270 */
[----:B------:R-:W-:Y:S05]  /*00f0*/  @P0 EXIT ;  /* 0x000000000000094d */ /* 0x000fea0003800000 */
[----:B------:R-:W0:Y:S01]  /*0100*/  LDC.64 R2, c[0x0][0x388] ;  /* 0x0000e200ff027b82 */ /* 0x000e220000000a00 */
[----:B------:R-:W1:Y:S07]  /*0110*/  LDCU.64 UR4, c[0x0][0x358] ;  /* 0x00006b00ff0477ac */ /* 0x000e6e0008000a00 */
[----:B------:R-:W2:Y:S01]  /*0120*/  LDC.64 R6, c[0x0][0x380] ;  /* 0x0000e000ff067b82 */ /* 0x000ea20000000a00 */
[----:B0-----:R-:W-:-:S06]  /*0130*/  IMAD.WIDE R2, R5, 0x4, R2 ;  /* 0x0000000405027825 */ /* 0x001fcc00078e0202 */
[----:B-1----:R-:W3:Y:S01]  /*0140*/  LDG.E R3, desc[UR4][R2.64] ;  /* 0x0000000402037981 */ /* 0x002ee2000c1e1900 */
[----:B--2---:R-:W-:Y:S02]  /*0150*/  IMAD.WIDE R6, R5, 0x4, R6 ;  /* 0x0000000405067825 */ /* 0x004fe400078e0206 */
[----:B------:R-:W3:Y:S04]  /*0160*/  LDC.64 R4, c[0x0][0x390] ;  /* 0x0000e400ff047b82 */ /* 0x000ee80000000a00 */
[----:B------:R-:W2:Y:S01]  /*0170*/  LDG.E R7, desc[UR4][R6.64] ;  /* 0x0000000406077981 */ /* 0x000ea2000c1e1900 */
[----:B---3--:R-:W-:-:S05]  /*0180*/  IMAD.WIDE R4, R3, 0x4, R4 ;  /* 0x0000000403047825 */ /* 0x008fca00078e0204 */
[----:B--2---:R-:W-:Y:S01]  /*0190*/  REDG.E.ADD.F32.FTZ.RN.STRONG.GPU desc[UR4][R4.64], R7 ;  /* 0x00000007040079a6 */ /* 0x004fe2000c12f304 */
[----:B------:R-:W-:Y:S05]  /*01a0*/  EXIT ;  /* 0x000000000000794d */ /* 0x000fea0003800000 */
.L_x_30:
        /* <DEDUP_REMOVED lines=13> */
.L_x_69:


//--------------------- .text._Z21naive_maxpool_forwardPKfPfPiiiii --------------------------
	.section	.text._Z21naive_maxpool_forwardPKfPfPiiiii,"ax",@progbits
	.align	128
        .global         _Z21naive_maxpool_forwardPKfPfPiiiii
        .type           _Z21naive_maxpool_forwardPKfPfPiiiii,@function
        .size           _Z21naive_maxpool_forwardPKfPfPiiiii,(.L_x_70 - _Z21naive_maxpool_forwardPKfPfPiiiii)
        .other          _Z21naive_maxpool_forwardPKfPfPiiiii,@"STO_CUDA_ENTRY STV_DEFAULT"
_Z21naive_maxpool_forwardPKfPfPiiiii:
.text._Z21naive_maxpool_forwardPKfPfPiiiii:
[----:B------:R-:W-:Y:S08]  /*0000*/  LDC R1, c[0x0][0x37c] ;  /* 0x0000df00ff017b82 */ /* 0x000ff00000000800 */
[----:B------:R-:W0:Y:S01]  /*0010*/  LDC.64 R4, c[0x0][0x398] ;  /* 0x0000e600ff047b82 */ /* 0x000e220000000a00 */
[----:B------:R-:W1:Y:S07]  /*0020*/  S2R R9, SR_TID.X ;  /* 0x0000000000097919 */ /* 0x000e6e0000002100 */
[----:B------:R-:W2:Y:S08]  /*0030*/  LDC.64 R2, c[0x0][0x3a0] ;  /* 0x0000e800ff027b82 */ /* 0x000eb00000000a00 */
[----:B------:R-:W1:Y:S08]  /*0040*/  S2UR UR4, SR_CTAID.X ;  /* 0x00000000000479c3 */ /* 0x000e700000002500 */
[----:B------:R-:W1:Y:S01]  /*0050*/  LDC R12, c[0x0][0x360] ;  /* 0x0000d800ff0c7b82 */ /* 0x000e620000000800 */
[----:B0-----:R-:W-:-:S04]  /*0060*/  LEA.HI R13, R5, R5, RZ, 0x1 ;  /* 0x00000005050d7211 */ /* 0x001fc800078f08ff */
[----:B------:R-:W-:Y:S02]  /*0070*/  SHF.R.S32.HI R13, RZ, 0x1, R13 ;  /* 0x00000001ff0d7819 */ /* 0x000fe4000001140d */
[----:B--2---:R-:W-:-:S03]  /*0080*/  LEA.HI R0, R2, R2, RZ, 0x1 ;  /* 0x0000000202007211 */ /* 0x004fc600078f08ff */
[----:B------:R-:W-:Y:S01]  /*0090*/  IMAD R7, R13, R4, RZ ;  /* 0x000000040d077224 */ /* 0x000fe200078e02ff */
[----:B------:R-:W-:-:S05]  /*00a0*/  SHF.R.S32.HI R0, RZ, 0x1, R0 ;  /* 0x00000001ff007819 */ /* 0x000fca0000011400 */
        /* <DEDUP_REMOVED lines=12> */
[----:B------:R-:W-:Y:S02]  /*0170*/  IABS R10, R17 ;  /* 0x00000011000a7213 */ /* 0x000fe40000000000 */
[----:B------:R-:W-:Y:S02]  /*0180*/  IABS R22, R12 ;  /* 0x0000000c00167213 */ /* 0x000fe40000000000 */
[----:B------:R-:W-:Y:S01]  /*0190*/  ISETP.NE.AND P5, PT, R3, RZ, PT ;  /* 0x000000ff0300720c */ /* 0x000fe20003fa5270 */
[----:B------:R-:W2:Y:S08]  /*01a0*/  I2F.RP R19, R10 ;  /* 0x0000000a00137306 */ /* 0x000eb00000209400 */
[----:B-1----:R-:W1:Y:S08]  /*01b0*/  MUFU.RCP R16, R16 ;  /* 0x0000001000107308 */ /* 0x002e700000001000 */
[----:B--2---:R-:W2:Y:S08]  /*01c0*/  MUFU.RCP R19, R19 ;  /* 0x0000001300137308 */ /* 0x004eb00000001000 */
[----:B------:R-:W-:Y:S01]  /*01d0*/  I2F.RP R20, R15 ;  /* 0x0000000f00147306 */ /* 0x000fe20000209400 */
[----:B-1----:R-:W-:Y:S01]  /*01e0*/  VIADD R8, R16, 0xffffffe ;  /* 0x0ffffffe10087836 */ /* 0x002fe20000000000 */
[----:B------:R-:W-:-:S06]  /*01f0*/  IABS R16, R4 ;  /* 0x0000000400107213 */ /* 0x000fcc0000000000 */
[----:B------:R1:W3:Y:S01]  /*0200*/  F2I.FTZ.U32.TRUNC.NTZ R9, R8 ;  /* 0x0000000800097305 */ /* 0x0002e2000021f000 */
[----:B--2---:R-:W-:-:S07]  /*0210*/  VIADD R6, R19, 0xffffffe ;  /* 0x0ffffffe13067836 */ /* 0x004fce0000000000 */
[----:B------:R2:W4:Y:S01]  /*0220*/  F2I.FTZ.U32.TRUNC.NTZ R7, R6 ;  /* 0x0000000600077305 */ /* 0x000522000021f000 */
[----:B-1----:R-:W-:Y:S01]  /*0230*/  IMAD.MOV.U32 R8, RZ, RZ, RZ ;  /* 0x000000ffff087224 */ /* 0x002fe200078e00ff */
[----:B---3--:R-:W-:-:S06]  /*0240*/  IADD3 R19, PT, PT, RZ, -R9, RZ ;  /* 0x80000009ff137210 */ /* 0x008fcc0007ffe0ff */
[----:B------:R-:W1:Y:S01]  /*0250*/  I2F.RP R11, R14 ;  /* 0x0000000e000b7306 */ /* 0x000e620000209400 */
[----:B--2---:R-:W-:Y:S02]  /*0260*/  IMAD.MOV.U32 R6, RZ, RZ, RZ ;  /* 0x000000ffff067224 */ /* 0x004fe400078e00ff */
[----:B------:R-:W-:Y:S02]  /*0270*/  IMAD R19, R19, R18, RZ ;  /* 0x0000001213137224 */ /* 0x000fe400078e02ff */
[----:B----4-:R-:W-:-:S03]  /*0280*/  IMAD.MOV R23, RZ, RZ, -R7 ;  /* 0x000000ffff177224 */ /* 0x010fc600078e0a07 */
[----:B------:R-:W2:Y:S01]  /*0290*/  MUFU.RCP R20, R20 ;  /* 0x0000001400147308 */ /* 0x000ea20000001000 */
[----:B------:R-:W-:Y:S01]  /*02a0*/  IMAD.HI.U32 R8, R9, R19, R8 ;  /* 0x0000001309087227 */ /* 0x000fe200078e0008 */
[----:B------:R-:W-:Y:S02]  /*02b0*/  MOV R19, R22 ;  /* 0x0000001600137202 */ /* 0x000fe40000000f00 */
[----:B------:R-:W-:Y:S01]  /*02c0*/  IABS R22, R17 ;  /* 0x0000001100167213 */ /* 0x000fe20000000000 */
[----:B------:R-:W-:Y:S02]  /*02d0*/  IMAD R9, R23, R10, RZ ;  /* 0x0000000a17097224 */ /* 0x000fe400078e02ff */
[----:B------:R-:W-:Y:S01]  /*02e0*/  IMAD.HI.U32 R8, R8, R19, RZ ;  /* 0x0000001308087227 */ /* 0x000fe200078e00ff */
[----:B------:R-:W3:Y:S03]  /*02f0*/  I2F.RP R21, R16 ;  /* 0x0000001000157306 */ /* 0x000ee60000209400 */
[----:B------:R-:W-:-:S02]  /*0300*/  IMAD.MOV R25, RZ, RZ, -R8 ;  /* 0x000000ffff197224 */ /* 0x000fc400078e0a08 */
[----:B------:R-:W-:-:S03]  /*0310*/  IMAD.HI.U32 R6, R7, R9, R6 ;  /* 0x0000000907067227 */ /* 0x000fc600078e0006 */
[----:B-1----:R-:W1:Y:S01]  /*0320*/  MUFU.RCP R11, R11 ;  /* 0x0000000b000b7308 */ /* 0x002e620000001000 */
[--C-:B------:R-:W-:Y:S01]  /*0330*/  IMAD R25, R18, R25, R19.reuse ;  /* 0x0000001912197224 */ /* 0x100fe200078e0213 */
[----:B--2---:R-:W-:Y:S01]  /*0340*/  IADD3 R7, PT, PT, R20, 0xffffffe, RZ ;  /* 0x0ffffffe14077810 */ /* 0x004fe20007ffe0ff */
[----:B------:R-:W-:Y:S02]  /*0350*/  IMAD.MOV R23, RZ, RZ, -R22 ;  /* 0x000000ffff177224 */ /* 0x000fe400078e0a16 */
[----:B------:R-:W-:Y:S01]  /*0360*/  IMAD.HI.U32 R20, R6, R19, RZ ;  /* 0x0000001306147227 */ /* 0x000fe200078e00ff */
[----:B------:R-:W-:Y:S02]  /*0370*/  ISETP.GT.U32.AND P6, PT, R18, R25, PT ;  /* 0x000000191200720c */ /* 0x000fe40003fc4070 */
[----:B---3--:R-:W2:Y:S01]  /*0380*/  MUFU.RCP R21, R21 ;  /* 0x0000001500157308 */ /* 0x008ea20000001000 */
[----:B------:R-:W-:Y:S01]  /*0390*/  IMAD R23, R20, R23, R19 ;  /* 0x0000001714177224 */ /* 0x000fe200078e0213 */
[----:B------:R-:W-:-:S04]  /*03a0*/  LOP3.LUT R6, R12, R3, RZ, 0x3c, !PT ;  /* 0x000000030c067212 */ /* 0x000fc800078e3cff */
[----:B------:R-:W-:Y:S02]  /*03b0*/  ISETP.GT.U32.AND P0, PT, R10, R23, PT ;  /* 0x000000170a00720c */ /* 0x000fe40003f04070 */
[----:B------:R-:W3:Y:S01]  /*03c0*/  F2I.FTZ.U32.TRUNC.NTZ R7, R7 ;  /* 0x0000000700077305 */ /* 0x000ee2000021f000 */
[----:B-1----:R-:W-:Y:S01]  /*03d0*/  VIADD R9, R11, 0xffffffe ;  /* 0x0ffffffe0b097836 */ /* 0x002fe20000000000 */
[----:B------:R-:W-:Y:S01]  /*03e0*/  ISETP.GE.AND P1, PT, R6, RZ, PT ;  /* 0x000000ff0600720c */ /* 0x000fe20003f26270 */
[----:B------:R-:W-:Y:S02]  /*03f0*/  @!P6 IMAD.IADD R25, R25, 0x1, -R18 ;  /* 0x000000011919e824 */ /* 0x000fe400078e0a12 */
[----:B------:R-:W-:Y:S02]  /*0400*/  IMAD.MOV.U32 R6, RZ, RZ, RZ ;  /* 0x000000ffff067224 */ /* 0x000fe400078e00ff */
[----:B------:R-:W-:Y:S01]  /*0410*/  @!P6 VIADD R8, R8, 0x1 ;  /* 0x000000010808e836 */ /* 0x000fe20000000000 */
[----:B------:R-:W1:Y:S01]  /*0420*/  F2I.FTZ.U32.TRUNC.NTZ R9, R9 ;  /* 0x0000000900097305 */ /* 0x000e62000021f000 */
[----:B--2---:R-:W-:-:S02]  /*0430*/  IADD3 R11, PT, PT, R21, 0xffffffe, RZ ;  /* 0x0ffffffe150b7810 */ /* 0x004fc40007ffe0ff */
[----:B------:R-:W-:Y:S02]  /*0440*/  ISETP.GE.U32.AND P2, PT, R25, R18, PT ;  /* 0x000000121900720c */ /* 0x000fe40003f46070 */
[----:B------:R-:W-:Y:S02]  /*0450*/  LOP3.LUT R21, R12, R17, RZ, 0x3c, !PT ;  /* 0x000000110c157212 */ /* 0x000fe400078e3cff */
[-C--:B------:R-:W-:Y:S01]  /*0460*/  @!P0 IADD3 R23, PT, PT, R23, -R10.reuse, RZ ;  /* 0x8000000a17178210 */ /* 0x080fe20007ffe0ff */
[----:B---3--:R-:W-:Y:S01]  /*0470*/  IMAD.MOV R22, RZ, RZ, -R7 ;  /* 0x000000ffff167224 */ /* 0x008fe200078e0a07 */
[----:B------:R-:W2:Y:S01]  /*0480*/  F2I.FTZ.U32.TRUNC.NTZ R11, R11 ;  /* 0x0000000b000b7305 */ /* 0x000ea2000021f000 */
[----:B------:R-:W-:Y:S02]  /*0490*/  ISETP.GE.AND P3, PT, R21, RZ, PT ;  /* 0x000000ff1500720c */ /* 0x000fe40003f66270 */
[----:B------:R-:W-:Y:S01]  /*04a0*/  ISETP.GE.U32.AND P4, PT, R23, R10, PT ;  /* 0x0000000a1700720c */ /* 0x000fe20003f86070 */
[----:B------:R-:W-:Y:S01]  /*04b0*/  IMAD R21, R22, R15, RZ ;  /* 0x0000000f16157224 */ /* 0x000fe200078e02ff */
[----:B------:R-:W-:Y:S01]  /*04c0*/  ISETP.NE.AND P6, PT, R17, RZ, PT ;  /* 0x000000ff1100720c */ /* 0x000fe20003fc5270 */
[----:B-1----:R-:W-:Y:S01]  /*04d0*/  IMAD.MOV R10, RZ, RZ, -R9 ;  /* 0x000000ffff0a7224 */ /* 0x002fe200078e0a09 */
[----:B------:R-:W-:Y:S01]  /*04e0*/  @!P0 IADD3 R20, PT, PT, R20, 0x1, RZ ;  /* 0x0000000114148810 */ /* 0x000fe20007ffe0ff */
[----:B------:R-:W-:-:S03]  /*04f0*/  IMAD.HI.U32 R7, R7, R21, R6 ;  /* 0x0000001507077227 */ /* 0x000fc600078e0006 */
[----:B------:R-:W-:Y:S01]  /*0500*/  MOV R21, R10 ;  /* 0x0000000a00157202 */ /* 0x000fe20000000f00 */
[----:B------:R-:W-:Y:S02]  /*0510*/  @P2 VIADD R8, R8, 0x1 ;  /* 0x0000000108082836 */ /* 0x000fe40000000000 */
[----:B------:R-:W-:Y:S02]  /*0520*/  HFMA2 R10, -RZ, RZ, 0, 0 ;  /* 0x00000000ff0a7431 */ /* 0x000fe400000001ff */
[----:B--2---:R-:W-:Y:S01]  /*0530*/  IMAD.MOV R23, RZ, RZ, -R11 ;  /* 0x000000ffff177224 */ /* 0x004fe200078e0a0b */
[----:B------:R-:W-:Y:S01]  /*0540*/  MOV R6, R8 ;  /* 0x0000000800067202 */ /* 0x000fe20000000f00 */
[----:B------:R-:W-:Y:S02]  /*0550*/  IMAD R21, R21, R14, RZ ;  /* 0x0000000e15157224 */ /* 0x000fe400078e02ff */
[----:B------:R-:W-:Y:S02]  /*0560*/  IMAD.MOV.U32 R8, RZ, RZ, RZ ;  /* 0x000000ffff087224 */ /* 0x000fe400078e00ff */
[----:B------:R-:W-:-:S02]  /*0570*/  @P4 VIADD R20, R20, 0x1 ;  /* 0x0000000114144836 */ /* 0x000fc40000000000 */
[----:B------:R-:W-:Y:S01]  /*0580*/  IMAD.HI.U32 R8, R9, R21, R8 ;  /* 0x0000001509087227 */ /* 0x000fe200078e0008 */
[----:B------:R-:W-:-:S03]  /*0590*/  IABS R21, R13 ;  /* 0x0000000d00157213 */ /* 0x000fc60000000000 */
[----:B------:R-:W-:Y:S01]  /*05a0*/  IMAD R9, R23, R16, RZ ;  /* 0x0000001017097224 */ /* 0x000fe200078e02ff */
[----:B------:R-:W-:Y:S01]  /*05b0*/  IADD3 R22, PT, PT, RZ, -R21, RZ ;  /* 0x80000015ff167210 */ /* 0x000fe20007ffe0ff */
[----:B------:R-:W-:Y:S01]  /*05c0*/  @!P1 IMAD.MOV R6, RZ, RZ, -R6 ;  /* 0x000000ffff069224 */ /* 0x000fe200078e0a06 */
[----:B------:R-:W-:Y:S01]  /*05d0*/  @!P5 LOP3.LUT R6, RZ, R3, RZ, 0x33, !PT ;  /* 0x00000003ff06d212 */ /* 0x000fe200078e33ff */
[----:B------:R-:W-:Y:S01]  /*05e0*/  IMAD.HI.U32 R10, R11, R9, R10 ;  /* 0x000000090b0a7227 */ /* 0x000fe200078e000a */
[----:B------:R-:W-:Y:S02]  /*05f0*/  IABS R9, R0 ;  /* 0x0000000000097213 */ /* 0x000fe40000000000 */
[----:B------:R-:W-:Y:S01]  /*0600*/  IABS R18, R6 ;  /* 0x0000000600127213 */ /* 0x000fe20000000000 */
[----:B------:R-:W-:Y:S01]  /*0610*/  @!P3 IMAD.MOV R20, RZ, RZ, -R20 ;  /* 0x000000ffff14b224 */ /* 0x000fe200078e0a14 */
[----:B------:R-:W-:Y:S01]  /*0620*/  @!P6 LOP3.LUT R20, RZ, R17, RZ, 0x33, !PT ;  /* 0x00000011ff14e212 */ /* 0x000fe200078e33ff */
[----:B------:R-:W-:Y:S01]  /*0630*/  IMAD.MOV R11, RZ, RZ, -R9 ;  /* 0x000000ffff0b7224 */ /* 0x000fe200078e0a09 */
[----:B------:R-:W-:Y:S01]  /*0640*/  IABS R9, R4 ;  /* 0x0000000400097213 */ /* 0x000fe20000000000 */
[----:B------:R-:W-:Y:S01]  /*0650*/  IMAD.HI.U32 R7, R7, R18, RZ ;  /* 0x0000001207077227 */ /* 0x000fe200078e00ff */
[----:B------:R-:W-:-:S02]  /*0660*/  IABS R17, R20 ;  /* 0x0000001400117213 */ /* 0x000fc40000000000 */
[----:B------:R-:W-:Y:S01]  /*0670*/  ISETP.GE.AND P2, PT, R20, RZ, PT ;  /* 0x000000ff1400720c */ /* 0x000fe20003f46270 */
[----:B------:R-:W-:Y:S01]  /*0680*/  IMAD.MOV R21, RZ, RZ, -R9 ;  /* 0x000000ffff157224 */ /* 0x000fe200078e0a09 */
[----:B------:R-:W-:Y:S01]  /*0690*/  ISETP.GE.AND P6, PT, R6, RZ, PT ;  /* 0x000000ff0600720c */ /* 0x000fe20003fc6270 */
[----:B------:R-:W-:-:S04]  /*06a0*/  IMAD.HI.U32 R9, R8, R17, RZ ;  /* 0x0000001108097227 */ /* 0x000fc800078e00ff */
[----:B------:R-:W-:Y:S02]  /*06b0*/  IMAD R8, R7, R11, R18 ;  /* 0x0000000b07087224 */ /* 0x000fe400078e0212 */
[----:B------:R-:W-:Y:S02]  /*06c0*/  IMAD R9, R9, R22, R17 ;  /* 0x0000001609097224 */ /* 0x000fe400078e0211 */
[----:B------:R-:W-:Y:S01]  /*06d0*/  IMAD.MOV.U32 R7, RZ, RZ, R21 ;  /* 0x000000ffff077224 */ /* 0x000fe200078e0015 */
[----:B------:R-:W-:Y:S01]  /*06e0*/  ISETP.GT.U32.AND P0, PT, R15, R8, PT ;  /* 0x000000080f00720c */ /* 0x000fe20003f04070 */
[----:B------:R-:W-:Y:S01]  /*06f0*/  IMAD.HI.U32 R10, R10, R19, RZ ;  /* 0x000000130a0a7227 */ /* 0x000fe200078e00ff */
[----:B------:R-:W-:-:S03]  /*0700*/  ISETP.GT.U32.AND P1, PT, R14, R9, PT ;  /* 0x000000090e00720c */ /* 0x000fc60003f24070 */
[----:B------:R-:W-:Y:S01]  /*0710*/  IMAD R19, R10, R7, R19 ;  /* 0x000000070a137224 */ /* 0x000fe200078e0213 */
[----:B------:R-:W-:Y:S01]  /*0720*/  LOP3.LUT R7, R12, R4, RZ, 0x3c, !PT ;  /* 0x000000040c077212 */ /* 0x000fe200078e3cff */
[----:B------:R-:W-:-:S03]  /*0730*/  IMAD.MOV R6, RZ, RZ, -R6 ;  /* 0x000000ffff067224 */ /* 0x000fc600078e0a06 */
[----:B------:R-:W-:-:S03]  /*0740*/  ISETP.GT.U32.AND P3, PT, R16, R19, PT ;  /* 0x000000131000720c */ /* 0x000fc60003f64070 */
[----:B------:R-:W-:Y:S02]  /*0750*/  @!P0 IADD3 R8, PT, PT, R8, -R15, RZ ;  /* 0x8000000f08088210 */ /* 0x000fe40007ffe0ff */
[----:B------:R-:W-:Y:S01]  /*0760*/  @!P1 IMAD.IADD R9, R9, 0x1, -R14 ;  /* 0x0000000109099824 */ /* 0x000fe200078e0a0e */
[----:B------:R-:W-:Y:S02]  /*0770*/  ISETP.GE.AND P1, PT, R7, RZ, PT ;  /* 0x000000ff0700720c */ /* 0x000fe40003f26270 */
[----:B------:R-:W-:Y:S02]  /*0780*/  ISETP.GT.U32.AND P4, PT, R15, R8, PT ;  /* 0x000000080f00720c */ /* 0x000fe40003f84070 */
[----:B------:R-:W-:-:S03]  /*0790*/  ISETP.GT.U32.AND P5, PT, R14, R9, PT ;  /* 0x000000090e00720c */ /* 0x000fc60003fa4070 */
[----:B------:R-:W-:Y:S02]  /*07a0*/  @!P3 IMAD.IADD R19, R19, 0x1, -R16 ;  /* 0x000000011313b824 */ /* 0x000fe400078e0a10 */
[----:B------:R-:W-:Y:S01]  /*07b0*/  @!P3 VIADD R10, R10, 0x1 ;  /* 0x000000010a0ab836 */ /* 0x000fe20000000000 */
[----:B------:R-:W-:Y:S02]  /*07c0*/  ISETP.NE.AND P3, PT, R0, RZ, PT ;  /* 0x000000ff0000720c */ /* 0x000fe40003f65270 */
[----:B------:R-:W-:-:S03]  /*07d0*/  ISETP.GE.U32.AND P0, PT, R19, R16, PT ;  /* 0x000000101300720c */ /* 0x000fc60003f06070 */
[----:B------:R-:W-:Y:S02]  /*07e0*/  @!P4 IADD3 R8, PT, PT, R8, -R15, RZ ;  /* 0x8000000f0808c210 */ /* 0x000fe40007ffe0ff */
[----:B------:R-:W-:Y:S01]  /*07f0*/  ISETP.NE.AND P4, PT, R13, RZ, PT ;  /* 0x000000ff0d00720c */ /* 0x000fe20003f85270 */
[----:B------:R-:W-:Y:S01]  /*0800*/  @!P5 IMAD.IADD R9, R9, 0x1, -R14 ;  /* 0x000000010909d824 */ /* 0x000fe200078e0a0e */
[----:B------:R-:W-:Y:S01]  /*0810*/  ISETP.NE.AND P5, PT, R4, RZ, PT ;  /* 0x000000ff0400720c */ /* 0x000fe20003fa5270 */
[----:B------:R-:W-:Y:S02]  /*0820*/  IMAD.MOV.U32 R7, RZ, RZ, R8 ;  /* 0x000000ffff077224 */ /* 0x000fe400078e0008 */
[----:B------:R-:W-:Y:S02]  /*0830*/  IMAD.MOV.U32 R11, RZ, RZ, R9 ;  /* 0x000000ffff0b7224 */ /* 0x000fe400078e0009 */
[----:B------:R-:W1:Y:S01]  /*0840*/  LDC.64 R8, c[0x0][0x380] ;  /* 0x0000e000ff087b82 */ /* 0x000e620000000a00 */
[----:B------:R-:W-:Y:S01]  /*0850*/  @P0 IADD3 R10, PT, PT, R10, 0x1, RZ ;  /* 0x000000010a0a0810 */ /* 0x000fe20007ffe0ff */
[----:B------:R-:W-:Y:S01]  /*0860*/  @!P6 IMAD.MOV R7, RZ, RZ, -R7 ;  /* 0x000000ffff07e224 */ /* 0x000fe200078e0a07 */
[----:B------:R-:W-:Y:S01]  /*0870*/  @!P2 IADD3 R11, PT, PT, -R11, RZ, RZ ;  /* 0x000000ff0b0ba210 */ /* 0x000fe20007ffe1ff */
[----:B------:R-:W-:Y:S01]  /*0880*/  IMAD R14, R3, R6, R12 ;  /* 0x00000006030e7224 */ /* 0x000fe200078e020c */
[----:B------:R-:W-:Y:S01]  /*0890*/  @!P3 LOP3.LUT R7, RZ, R0, RZ, 0x33, !PT ;  /* 0x00000000ff07b212 */ /* 0x000fe200078e33ff */
[----:B------:R-:W-:Y:S01]  /*08a0*/  @!P1 IMAD.MOV R10, RZ, RZ, -R10 ;  /* 0x000000ffff0a9224 */ /* 0x000fe200078e0a0a */
[----:B------:R-:W-:-:S02]  /*08b0*/  @!P4 LOP3.LUT R11, RZ, R13, RZ, 0x33, !PT ;  /* 0x0000000dff0bc212 */ /* 0x000fc400078e33ff */
[----:B------:R-:W-:Y:S01]  /*08c0*/  @!P5 LOP3.LUT R10, RZ, R4, RZ, 0x33, !PT ;  /* 0x00000004ff0ad212 */ /* 0x000fe200078e33ff */
[----:B------:R-:W-:Y:S01]  /*08d0*/  IMAD.SHL.U32 R7, R7, 0x2, RZ ;  /* 0x0000000207077824 */ /* 0x000fe200078e00ff */
[----:B------:R-:W-:-:S05]  /*08e0*/  SHF.L.U32 R0, R11, 0x1, RZ ;  /* 0x000000010b007819 */ /* 0x000fca00000006ff */
[----:B------:R-:W-:-:S04]  /*08f0*/  IMAD R0, R10, R5, R0 ;  /* 0x000000050a007224 */ /* 0x000fc800078e0200 */
[----:B------:R-:W-:-:S04]  /*0900*/  IMAD R7, R0, R2, R7 ;  /* 0x0000000200077224 */ /* 0x000fc800078e0207 */
[C---:B------:R-:W-:Y:S01]  /*0910*/  IMAD R0, R7.reuse, R3, R14 ;  /* 0x0000000307007224 */ /* 0x040fe200078e020e */
[----:B------:R-:W-:-:S03]  /*0920*/  IADD3 R10, PT, PT, R7, R2, RZ ;  /* 0x00000002070a7210 */ /* 0x000fc60007ffe0ff */
[----:B-1----:R-:W-:-:S05]  /*0930*/  IMAD.WIDE R4, R0, 0x4, R8 ;  /* 0x0000000400047825 */ /* 0x002fca00078e0208 */
[----:B0-----:R0:W2:Y:S01]  /*0940*/  LDG.E R2, desc[UR4][R4.64] ;  /* 0x0000000404027981 */ /* 0x0010a2000c1e1900 */
[----:B------:R-:W-:-:S04]  /*0950*/  IMAD.WIDE R6, R3, 0x4, R4 ;  /* 0x0000000403067825 */ /* 0x000fc800078e0204 */
[----:B------:R-:W-:Y:S02]  /*0960*/  IMAD R17, R10, R3, R14 ;  /* 0x000000030a117224 */ /* 0x000fe400078e020e */
[----:B------:R-:W3:Y:S01]  /*0970*/  LDG.E R6, desc[UR4][R6.64] ;  /* 0x0000000406067981 */ /* 0x000ee2000c1e1900 */
[----:B------:R-:W1:Y:S01]  /*0980*/  LDC.64 R14, c[0x0][0x388] ;  /* 0x0000e200ff0e7b82 */ /* 0x000e620000000a00 */
[----:B------:R-:W-:-:S05]  /*0990*/  IMAD.WIDE R8, R17, 0x4, R8 ;  /* 0x0000000411087825 */ /* 0x000fca00078e0208 */
[----:B------:R-:W4:Y:S01]  /*09a0*/  LDG.E R16, desc[UR4][R8.64] ;  /* 0x0000000408107981 */ /* 0x000f22000c1e1900 */
[----:B------:R-:W-:Y:S01]  /*09b0*/  IMAD.WIDE R10, R3, 0x4, R8 ;  /* 0x00000004030a7825 */ /* 0x000fe200078e0208 */
[----:B0-----:R-:W0:Y:S05]  /*09c0*/  LDC.64 R4, c[0x0][0x390] ;  /* 0x0000e400ff047b82 */ /* 0x001e2a0000000a00 */
[----:B------:R-:W5:Y:S01]  /*09d0*/  LDG.E R10, desc[UR4][R10.64] ;  /* 0x000000040a0a7981 */ /* 0x000f62000c1e1900 */
[----:B0-----:R-:W-:Y:S01]  /*09e0*/  IMAD.WIDE R4, R12, 0x4, R4 ;  /* 0x000000040c047825 */ /* 0x001fe200078e0204 */
[----:B--2---:R-:W-:-:S04]  /*09f0*/  FMNMX R13, R2, -1.00000000000000000000e+10, !PT ;  /* 0xd01502f9020d7809 */ /* 0x004fc80007800000 */
[----:B---3--:R-:W-:-:S04]  /*0a00*/  FSETP.GT.AND P1, PT, R6, R13, PT ;  /* 0x0000000d0600720b */ /* 0x008fc80003f24000 */
[----:B------:R-:W-:-:S04]  /*0a10*/  FSEL R13, R6, R13, P1 ;  /* 0x0000000d060d7208 */ /* 0x000fc80000800000 */
[----:B----4-:R-:W-:-:S04]  /*0a20*/  FSETP.GT.AND P2, PT, R16, R13, PT ;  /* 0x0000000d1000720b */ /* 0x010fc80003f44000 */
[----:B------:R-:W-:Y:S02]  /*0a30*/  FSEL R13, R16, R13, P2 ;  /* 0x0000000d100d7208 */ /* 0x000fe40001000000 */
[----:B------:R-:W-:Y:S02]  /*0a40*/  FSETP.GT.AND P0, PT, R2, -1.00000000000000000000e+10, PT ;  /* 0xd01502f90200780b */ /* 0x000fe40003f04000 */
[-C--:B-----5:R-:W-:Y:S02]  /*0a50*/  FSETP.GT.AND P3, PT, R10, R13.reuse, PT ;  /* 0x0000000d0a00720b */ /* 0x0a0fe40003f64000 */
[C---:B------:R-:W-:Y:S01]  /*0a60*/  SEL R2, R0.reuse, RZ, P0 ;  /* 0x000000ff00027207 */ /* 0x040fe20000000000 */
[----:B------:R-:W-:Y:S01]  /*0a70*/  @P1 IMAD.IADD R2, R0, 0x1, R3 ;  /* 0x0000000100021824 */ /* 0x000fe200078e0203 */
[----:B------:R-:W-:-:S04]  /*0a80*/  FSEL R13, R10, R13, P3 ;  /* 0x0000000d0a0d7208 */ /* 0x000fc80001800000 */
[----:B------:R-:W-:-:S05]  /*0a90*/  SEL R7, R17, R2, P2 ;  /* 0x0000000211077207 */ /* 0x000fca0001000000 */
[----:B------:R-:W-:Y:S01]  /*0aa0*/  @P3 IADD3 R7, PT, PT, R17, R3, RZ ;  /* 0x0000000311073210 */ /* 0x000fe20007ffe0ff */
[----:B-1----:R-:W-:-:S05]  /*0ab0*/  IMAD.WIDE R2, R12, 0x4, R14 ;  /* 0x000000040c027825 */ /* 0x002fca00078e020e */
[----:B------:R-:W-:Y:S04]  /*0ac0*/  STG.E desc[UR4][R2.64], R13 ;  /* 0x0000000d02007986 */ /* 0x000fe8000c101904 */
[----:B------:R-:W-:Y:S01]  /*0ad0*/  STG.E desc[UR4][R4.64], R7 ;  /* 0x0000000704007986 */ /* 0x000fe2000c101904 */
[----:B------:R-:W-:Y:S05]  /*0ae0*/  EXIT ;  /* 0x000000000000794d */ /* 0x000fea0003800000 */
.L_x_31:
        /* <DEDUP_REMOVED lines=9> */
.L_x_70:


//--------------------- .text._Z19naive_relu_backwardPKfS0_Pfi --------------------------
	.section	.text._Z19naive_relu_backwardPKfS0_Pfi,"ax",@progbits
	.align	128
        .global         _Z19naive_relu_backwardPKfS0_Pfi
        .type           _Z19naive_relu_backwardPKfS0_Pfi,@function
        .size           _Z19naive_relu_backwardPKfS0_Pfi,(.L_x_71 - _Z19naive_relu_backwardPKfS0_Pfi)
        .other          _Z19naive_relu_backwardPKfS0_Pfi,@"STO_CUDA_ENTRY STV_DEFAULT"
_Z19naive_relu_backwardPKfS0_Pfi:
.text._Z19naive_relu_backwardPKfS0_Pfi:
        /* <DEDUP_REMOVED lines=13> */
[----:B------:R-:W-:Y:S01]  /*00d0*/  BSSY.RECONVERGENT B0, `(.L_x_32) ;  /* 0x0000008000007945 */ /* 0x000fe20003800200 */
[----:B------:R-:W-:Y:S02]  /*00e0*/  HFMA2 R9, -RZ, RZ, 0, 0 ;  /* 0x00000000ff097431 */ /* 0x000fe400000001ff */
[----:B--2---:R-:W-:Y:S01]  /*00f0*/  IMAD.WIDE R4, R7, 0x4, R4 ;  /* 0x0000000407047825 */ /* 0x004fe200078e0204 */
[----:B---3--:R-:W-:-:S13]  /*0100*/  FSETP.GT.AND P0, PT, R2, RZ, PT ;  /* 0x000000ff0200720b */ /* 0x008fda0003f04000 */
[----:B------:R-:W-:Y:S05]  /*0110*/  @!P0 BRA `(.L_x_33) ;  /* 0x00000000000c8947 */ /* 0x000fea0003800000 */
[----:B------:R-:W0:Y:S02]  /*0120*/  LDC.64 R2, c[0x0][0x380] ;  /* 0x0000e000ff027b82 */ /* 0x000e240000000a00 */
[----:B0-----:R-:W-:-:S05]  /*0130*/  IMAD.WIDE R2, R7, 0x4, R2 ;  /* 0x0000000407027825 */ /* 0x001fca00078e0202 */
[----:B------:R0:W5:Y:S02]  /*0140*/  LDG.E R9, desc[UR4][R2.64] ;  /* 0x0000000402097981 */ /* 0x000164000c1e1900 */
.L_x_33:
[----:B------:R-:W-:Y:S05]  /*0150*/  BSYNC.RECONVERGENT B0 ;  /* 0x0000000000007941 */ /* 0x000fea0003800200 */
.L_x_32:
[----:B-----5:R-:W-:Y:S01]  /*0160*/  STG.E desc[UR4][R4.64], R9 ;  /* 0x0000000904007986 */ /* 0x020fe2000c101904 */
[----:B------:R-:W-:Y:S05]  /*0170*/  EXIT ;  /* 0x000000000000794d */ /* 0x000fea0003800000 */
.L_x_34:
        /* <DEDUP_REMOVED lines=16> */
.L_x_71:


//--------------------- .text._Z18naive_relu_forwardPKfPfi --------------------------
	.section	.text._Z18naive_relu_forwardPKfPfi,"ax",@progbits
	.align	128
        .global         _Z18naive_relu_forwardPKfPfi
        .type           _Z18naive_relu_forwardPKfPfi,@function
        .size           _Z18naive_relu_forwardPKfPfi,(.L_x_72 - _Z18naive_relu_forwardPKfPfi)
        .other          _Z18naive_relu_forwardPKfPfi,@"STO_CUDA_ENTRY STV_DEFAULT"
_Z18naive_relu_forwardPKfPfi:
.text._Z18naive_relu_forwardPKfPfi:
        /* <DEDUP_REMOVED lines=13> */
[----:B--2---:R-:W-:Y:S01]  /*00d0*/  IMAD.WIDE R4, R7, 0x4, R4 ;  /* 0x0000000407047825 */ /* 0x004fe200078e0204 */
[----:B---3--:R-:W-:-:S05]  /*00e0*/  FMNMX R7, RZ, R2, !PT ;  /* 0x00000002ff077209 */ /* 0x008fca0007800000 */
[----:B------:R-:W-:Y:S01]  /*00f0*/  STG.E desc[UR4][R4.64], R7 ;  /* 0x0000000704007986 */ /* 0x000fe2000c101904 */
[----:B------:R-:W-:Y:S05]  /*0100*/  EXIT ;  /* 0x000000000000794d */ /* 0x000fea0003800000 */
.L_x_35:
        /* <DEDUP_REMOVED lines=15> */
.L_x_72:


//--------------------- .text._Z26naive_conv2d_backward_biasPKfPfiiii --------------------------
	.section	.text._Z26naive_conv2d_backward_biasPKfPfiiii,"ax",@progbits
	.align	128
        .global         _Z26naive_conv2d_backward_biasPKfPfiiii
        .type           _Z26naive_conv2d_backward_biasPKfPfiiii,@function
        .size           _Z26naive_conv2d_backward_biasPKfPfiiii,(.L_x_73 - _Z26naive_conv2d_backward_biasPKfPfiiii)
        .other          _Z26naive_conv2d_backward_biasPKfPfiiii,@"STO_CUDA_ENTRY STV_DEFAULT"
_Z26naive_conv2d_backward_biasPKfPfiiii:
.text._Z26naive_conv2d_backward_biasPKfPfiiii:
        /* <DEDUP_REMOVED lines=8> */
[----:B------:R-:W0:Y:S01]  /*0080*/  LDC R7, c[0x0][0x398] ;  /* 0x0000e600ff077b82 */ /* 0x000e220000000800 */
[----:B------:R-:W1:Y:S01]  /*0090*/  LDCU.64 UR8, c[0x0][0x358] ;  /* 0x00006b00ff0877ac */ /* 0x000e620008000a00 */
[----:B------:R-:W-:-:S06]  /*00a0*/  HFMA2 R28, -RZ, RZ, 0, 0 ;  /* 0x00000000ff1c7431 */ /* 0x000fcc00000001ff */
[----:B------:R-:W0:Y:S02]  /*00b0*/  LDC.64 R2, c[0x0][0x390] ;  /* 0x0000e400ff027b82 */ /* 0x000e240000000a00 */
[----:B0-----:R-:W-:-:S04]  /*00c0*/  VIMNMX3 R2, R2, R3, R7, PT ;  /* 0x000000030202720f */ /* 0x001fc80003800107 */
[----:B------:R-:W-:-:S13]  /*00d0*/  ISETP.GE.AND P0, PT, R2, 0x1, PT ;  /* 0x000000010200780c */ /* 0x000fda0003f06270 */
[----:B-1----:R-:W-:Y:S05]  /*00e0*/  @!P0 BRA `(.L_x_36) ;  /* 0x0000000800688947 */ /* 0x002fea0003800000 */
[C---:B------:R-:W-:Y:S01]  /*00f0*/  LOP3.LUT R4, R7.reuse, 0x7, RZ, 0xc0, !PT ;  /* 0x0000000707047812 */ /* 0x040fe200078ec0ff */
[----:B------:R-:W-:Y:S01]  /*0100*/  UMOV UR4, URZ ;  /* 0x000000ff00047c82 */ /* 0x000fe20008000000 */
[----:B------:R-:W-:Y:S02]  /*0110*/  LOP3.LUT R3, R7, 0xf, RZ, 0xc0, !PT ;  /* 0x0000000f07037812 */ /* 0x000fe400078ec0ff */
[----:B------:R-:W-:Y:S02]  /*0120*/  IADD3 R5, PT, PT, R4, -0x1, RZ ;  /* 0xffffffff04057810 */ /* 0x000fe40007ffe0ff */
[----:B------:R-:W-:Y:S02]  /*0130*/  IADD3 R2, PT, PT, R3, -0x1, RZ ;  /* 0xffffffff03027810 */ /* 0x000fe40007ffe0ff */
[----:B------:R-:W-:Y:S02]  /*0140*/  ISETP.GE.U32.AND P1, PT, R5, 0x3, PT ;  /* 0x000000030500780c */ /* 0x000fe40003f26070 */
[----:B------:R-:W-:-:S02]  /*0150*/  LOP3.LUT R5, R7, 0x7ffffff0, RZ, 0xc0, !PT ;  /* 0x7ffffff007057812 */ /* 0x000fc400078ec0ff */
[C---:B------:R-:W-:Y:S01]  /*0160*/  LOP3.LUT R6, R7.reuse, 0x3, RZ, 0xc0, !PT ;  /* 0x0000000307067812 */ /* 0x040fe200078ec0ff */
[----:B------:R-:W-:Y:S01]  /*0170*/  IMAD R7, R7, UR7, RZ ;  /* 0x0000000707077c24 */ /* 0x000fe2000f8e02ff */
[----:B------:R-:W-:Y:S02]  /*0180*/  ISETP.GE.U32.AND P0, PT, R2, 0x7, PT ;  /* 0x000000070200780c */ /* 0x000fe40003f06070 */
[----:B------:R-:W-:Y:S02]  /*0190*/  MOV R28, RZ ;  /* 0x000000ff001c7202 */ /* 0x000fe40000000f00 */
[----:B------:R-:W-:-:S09]  /*01a0*/  IADD3 R8, PT, PT, -R5, RZ, RZ ;  /* 0x000000ff05087210 */ /* 0x000fd20007ffe1ff */
.L_x_43:
[----:B------:R-:W0:Y:S01]  /*01b0*/  LDCU UR5, c[0x0][0x390] ;  /* 0x00007200ff0577ac */ /* 0x000e220008000800 */
[----:B------:R-:W-:Y:S01]  /*01c0*/  UMOV UR6, UR4 ;  /* 0x0000000400067c82 */ /* 0x000fe20008000000 */
[----:B------:R-:W-:-:S04]  /*01d0*/  UIADD3 UR4, UPT, UPT, UR4, 0x1, URZ ;  /* 0x0000000104047890 */ /* 0x000fc8000fffe0ff */
[----:B0-----:R-:W-:-:S03]  /*01e0*/  UISETP.NE.AND UP0, UPT, UR4, UR5, UPT ;  /* 0x000000050400728c */ /* 0x001fc6000bf05270 */
[----:B------:R-:W-:-:S08]  /*01f0*/  UMOV UR5, URZ ;  /* 0x000000ff00057c82 */ /* 0x000fd00008000000 */
.L_x_42:
[----:B------:R-:W0:Y:S01]  /*0200*/  LDC R9, c[0x0][0x398] ;  /* 0x0000e600ff097b82 */ /* 0x000e220000000800 */
[----:B------:R-:W1:Y:S01]  /*0210*/  LDCU UR11, c[0x0][0x394] ;  /* 0x00007280ff0b77ac */ /* 0x000e620008000800 */
[----:B------:R-:W-:Y:S01]  /*0220*/  HFMA2 R2, -RZ, RZ, 0, 0 ;  /* 0x00000000ff027431 */ /* 0x000fe200000001ff */
[----:B-1----:R-:W-:Y:S02]  /*0230*/  UIMAD UR10, UR6, UR11, UR5 ;  /* 0x0000000b060a72a4 */ /* 0x002fe4000f8e0205 */
[----:B------:R-:W-:Y:S01]  /*0240*/  UIADD3 UR5, UPT, UPT, UR5, 0x1, URZ ;  /* 0x0000000105057890 */ /* 0x000fe2000fffe0ff */
[----:B0-----:R-:W-:-:S03]  /*0250*/  ISETP.GE.U32.AND P2, PT, R9, 0x10, PT ;  /* 0x000000100900780c */ /* 0x001fc60003f46070 */
[----:B------:R-:W-:-:S10]  /*0260*/  UISETP.NE.AND UP1, UPT, UR5, UR11, UPT ;  /* 0x0000000b0500728c */ /* 0x000fd4000bf25270 */
[----:B------:R-:W-:Y:S05]  /*0270*/  @!P2 BRA `(.L_x_37) ;  /* 0x0000000000e4a947 */ /* 0x000fea0003800000 */
[----:B------:R-:W-:Y:S01]  /*0280*/  IMAD R11, R7, UR10, R0 ;  /* 0x0000000a070b7c24 */ /* 0x000fe2000f8e0200 */
[----:B------:R-:W-:-:S07]  /*0290*/  MOV R20, R8 ;  /* 0x0000000800147202 */ /* 0x000fce0000000f00 */
.L_x_38:
[----:B------:R-:W0:Y:S08]  /*02a0*/  LDC.64 R26, c[0x0][0x380] ;  /* 0x0000e000ff1a7b82 */ /* 0x000e300000000a00 */
[----:B------:R-:W1:Y:S01]  /*02b0*/  LDC R12, c[0x0][0x39c] ;  /* 0x0000e700ff0c7b82 */ /* 0x000e620000000800 */
[----:B0-----:R-:W-:-:S05]  /*02c0*/  IMAD.WIDE R26, R11, 0x4, R26 ;  /* 0x000000040b1a7825 */ /* 0x001fca00078e021a */
[----:B------:R-:W2:Y:S01]  /*02d0*/  LDG.E R29, desc[UR8][R26.64] ;  /* 0x000000081a1d7981 */ /* 0x000ea2000c1e1900 */
[----:B-1----:R-:W-:-:S05]  /*02e0*/  IMAD.WIDE R16, R12, 0x4, R26 ;  /* 0x000000040c107825 */ /* 0x002fca00078e021a */
[----:B------:R0:W3:Y:S01]  /*02f0*/  LDG.E R2, desc[UR8][R16.64] ;  /* 0x0000000810027981 */ /* 0x0000e2000c1e1900 */
[----:B------:R-:W-:-:S05]  /*0300*/  IMAD.WIDE R14, R12, 0x4, R16 ;  /* 0x000000040c0e7825 */ /* 0x000fca00078e0210 */
[----:B------:R1:W4:Y:S01]  /*0310*/  LDG.E R13, desc[UR8][R14.64] ;  /* 0x000000080e0d7981 */ /* 0x000322000c1e1900 */
[----:B------:R-:W-:-:S05]  /*0320*/  IMAD.WIDE R22, R12, 0x4, R14 ;  /* 0x000000040c167825 */ /* 0x000fca00078e020e */
[----:B------:R5:W4:Y:S01]  /*0330*/  LDG.E R10, desc[UR8][R22.64] ;  /* 0x00000008160a7981 */ /* 0x000b22000c1e1900 */
[----:B0-----:R-:W-:-:S05]  /*0340*/  IMAD.WIDE R16, R12, 0x4, R22 ;  /* 0x000000040c107825 */ /* 0x001fca00078e0216 */
[----:B------:R-:W4:Y:S01]  /*0350*/  LDG.E R27, desc[UR8][R16.64] ;  /* 0x00000008101b7981 */ /* 0x000f22000c1e1900 */
[----:B------:R-:W-:-:S05]  /*0360*/  IMAD.WIDE R18, R12, 0x4, R16 ;  /* 0x000000040c127825 */ /* 0x000fca00078e0210 */
[----:B------:R0:W4:Y:S01]  /*0370*/  LDG.E R26, desc[UR8][R18.64] ;  /* 0x00000008121a7981 */ /* 0x000122000c1e1900 */
[----:B------:R-:W-:-:S04]  /*0380*/  IMAD.WIDE R24, R12, 0x4, R18 ;  /* 0x000000040c187825 */ /* 0x000fc800078e0212 */
[C---:B-1----:R-:W-:Y:S02]  /*0390*/  IMAD.WIDE R14, R12.reuse, 0x4, R24 ;  /* 0x000000040c0e7825 */ /* 0x042fe400078e0218 */
[----:B------:R-:W4:Y:S02]  /*03a0*/  LDG.E R25, desc[UR8][R24.64] ;  /* 0x0000000818197981 */ /* 0x000f24000c1e1900 */
[----:B-----5:R-:W-:-:S04]  /*03b0*/  IMAD.WIDE R22, R12, 0x4, R14 ;  /* 0x000000040c167825 */ /* 0x020fc800078e020e */
[C---:B0-----:R-:W-:Y:S01]  /*03c0*/  IMAD.WIDE R18, R12.reuse, 0x4, R22 ;  /* 0x000000040c127825 */ /* 0x041fe200078e0216 */
[----:B------:R0:W5:Y:S04]  /*03d0*/  LDG.E R24, desc[UR8][R14.64] ;  /* 0x000000080e187981 */ /* 0x000168000c1e1900 */
[----:B------:R-:W5:Y:S01]  /*03e0*/  LDG.E R23, desc[UR8][R22.64] ;  /* 0x0000000816177981 */ /* 0x000f62000c1e1900 */
[----:B------:R-:W-:-:S05]  /*03f0*/  IMAD.WIDE R16, R12, 0x4, R18 ;  /* 0x000000040c107825 */ /* 0x000fca00078e0212 */
[----:B------:R1:W5:Y:S01]  /*0400*/  LDG.E R21, desc[UR8][R16.64] ;  /* 0x0000000810157981 */ /* 0x000362000c1e1900 */
[----:B0-----:R-:W-:-:S03]  /*0410*/  IMAD.WIDE R14, R12, 0x4, R16 ;  /* 0x000000040c0e7825 */ /* 0x001fc600078e0210 */
[----:B------:R0:W5:Y:S01]  /*0420*/  LDG.E R22, desc[UR8][R18.64] ;  /* 0x0000000812167981 */ /* 0x000162000c1e1900 */
[----:B-1----:R-:W-:-:S03]  /*0430*/  IMAD.WIDE R16, R12, 0x4, R14 ;  /* 0x000000040c107825 */ /* 0x002fc600078e020e */
[----:B------:R4:W5:Y:S01]  /*0440*/  LDG.E R14, desc[UR8][R14.64] ;  /* 0x000000080e0e7981 */ /* 0x000962000c1e1900 */
[----:B0-----:R-:W-:-:S04]  /*0450*/  IMAD.WIDE R18, R12, 0x4, R16 ;  /* 0x000000040c127825 */ /* 0x001fc800078e0210 */
[----:B--2---:R-:W-:Y:S02]  /*0460*/  FADD R29, R29, R28 ;  /* 0x0000001c1d1d7221 */ /* 0x004fe40000000000 */
[----:B------:R-:W2:Y:S02]  /*0470*/  LDG.E R28, desc[UR8][R16.64] ;  /* 0x00000008101c7981 */ /* 0x000ea4000c1e1900 */
[----:B---3--:R-:W-:Y:S02]  /*0480*/  FADD R29, R29, R2 ;  /* 0x000000021d1d7221 */ /* 0x008fe40000000000 */
[----:B------:R0:W3:Y:S02]  /*0490*/  LDG.E R2, desc[UR8][R18.64] ;  /* 0x0000000812027981 */ /* 0x0000e4000c1e1900 */
[----:B----4-:R-:W-:Y:S01]  /*04a0*/  FADD R15, R29, R13 ;  /* 0x0000000d1d0f7221 */ /* 0x010fe20000000000 */
[----:B0-----:R-:W-:-:S05]  /*04b0*/  IMAD.WIDE R18, R12, 0x4, R18 ;  /* 0x000000040c127825 */ /* 0x001fca00078e0212 */
[----:B------:R0:W4:Y:S02]  /*04c0*/  LDG.E R13, desc[UR8][R18.64] ;  /* 0x00000008120d7981 */ /* 0x000124000c1e1900 */
[----:B0-----:R-:W-:-:S05]  /*04d0*/  IMAD.WIDE R18, R12, 0x4, R18 ;  /* 0x000000040c127825 */ /* 0x001fca00078e0212 */
[----:B------:R-:W4:Y:S01]  /*04e0*/  LDG.E R29, desc[UR8][R18.64] ;  /* 0x00000008121d7981 */ /* 0x000f22000c1e1900 */
[----:B------:R-:W-:-:S04]  /*04f0*/  FADD R10, R15, R10 ;  /* 0x0000000a0f0a7221 */ /* 0x000fc80000000000 */
[----:B------:R-:W-:-:S04]  /*0500*/  FADD R27, R10, R27 ;  /* 0x0000001b0a1b7221 */ /* 0x000fc80000000000 */
[----:B------:R-:W-:-:S04]  /*0510*/  FADD R26, R27, R26 ;  /* 0x0000001a1b1a7221 */ /* 0x000fc80000000000 */
[----:B------:R-:W-:-:S04]  /*0520*/  FADD R25, R26, R25 ;  /* 0x000000191a197221 */ /* 0x000fc80000000000 */
[----:B-----5:R-:W-:-:S04]  /*0530*/  FADD R24, R25, R24 ;  /* 0x0000001819187221 */ /* 0x020fc80000000000 */
[----:B------:R-:W-:-:S04]  /*0540*/  FADD R23, R24, R23 ;  /* 0x0000001718177221 */ /* 0x000fc80000000000 */
[----:B------:R-:W-:Y:S01]  /*0550*/  FADD R22, R23, R22 ;  /* 0x0000001617167221 */ /* 0x000fe20000000000 */
[----:B------:R-:W-:-:S03]  /*0560*/  IADD3 R20, PT, PT, R20, 0x10, RZ ;  /* 0x0000001014147810 */ /* 0x000fc60007ffe0ff */
[----:B------:R-:W-:Y:S01]  /*0570*/  FADD R21, R22, R21 ;  /* 0x0000001516157221 */ /* 0x000fe20000000000 */
[----:B------:R-:W-:-:S03]  /*0580*/  ISETP.NE.AND P2, PT, R20, RZ, PT ;  /* 0x000000ff1400720c */ /* 0x000fc60003f45270 */
[----:B------:R-:W-:Y:S01]  /*0590*/  FADD R21, R21, R14 ;  /* 0x0000000e15157221 */ /* 0x000fe20000000000 */
[----:B------:R-:W-:-:S03]  /*05a0*/  LEA R11, R12, R11, 0x4 ;  /* 0x0000000b0c0b7211 */ /* 0x000fc600078e20ff */
[----:B--2---:R-:W-:-:S04]  /*05b0*/  FADD R21, R21, R28 ;  /* 0x0000001c15157221 */ /* 0x004fc80000000000 */
[----:B---3--:R-:W-:-:S04]  /*05c0*/  FADD R2, R21, R2 ;  /* 0x0000000215027221 */ /* 0x008fc80000000000 */
[----:B----4-:R-:W-:-:S04]  /*05d0*/  FADD R2, R2, R13 ;  /* 0x0000000d02027221 */ /* 0x010fc80000000000 */
[----:B------:R-:W-:Y:S01]  /*05e0*/  FADD R28, R2, R29 ;  /* 0x0000001d021c7221 */ /* 0x000fe20000000000 */
[----:B------:R-:W-:Y:S06]  /*05f0*/  @P2 BRA `(.L_x_38) ;  /* 0xfffffffc00282947 */ /* 0x000fec000383ffff */
[----:B------:R-:W-:-:S07]  /*0600*/  MOV R2, R5 ;  /* 0x0000000500027202 */ /* 0x000fce0000000f00 */
.L_x_37:
[----:B------:R-:W-:-:S13]  /*0610*/  ISETP.NE.AND P2, PT, R3, RZ, PT ;  /* 0x000000ff0300720c */ /* 0x000fda0003f45270 */
[----:B------:R-:W-:Y:S05]  /*0620*/  @!P2 BRA `(.L_x_39) ;  /* 0x000000040010a947 */ /* 0x000fea0003800000 */
[----:B------:R-:W-:Y:S01]  /*0630*/  ISETP.NE.AND P2, PT, R4, RZ, PT ;  /* 0x000000ff0400720c */ /* 0x000fe20003f45270 */
[----:B------:R-:W-:-:S12]  /*0640*/  @!P0 BRA `(.L_x_40) ;  /* 0x0000000000748947 */ /* 0x000fd80003800000 */
[----:B------:R-:W0:Y:S01]  /*0650*/  LDC R25, c[0x0][0x39c] ;  /* 0x0000e700ff197b82 */ /* 0x000e220000000800 */
[----:B------:R-:W-:-:S07]  /*0660*/  IMAD R10, R9, UR10, R2 ;  /* 0x0000000a090a7c24 */ /* 0x000fce000f8e0202 */
[----:B------:R-:W1:Y:S01]  /*0670*/  LDC.64 R14, c[0x0][0x380] ;  /* 0x0000e000ff0e7b82 */ /* 0x000e620000000a00 */
[----:B0-----:R-:W-:-:S04]  /*0680*/  IMAD R11, R10, R25, R0 ;  /* 0x000000190a0b7224 */ /* 0x001fc800078e0200 */
[----:B-1----:R-:W-:-:S04]  /*0690*/  IMAD.WIDE R14, R11, 0x4, R14 ;  /* 0x000000040b0e7825 */ /* 0x002fc800078e020e */
[C---:B------:R-:W-:Y:S02]  /*06a0*/  IMAD.WIDE R16, R25.reuse, 0x4, R14 ;  /* 0x0000000419107825 */ /* 0x040fe400078e020e */
[----:B------:R-:W2:Y:S02]  /*06b0*/  LDG.E R15, desc[UR8][R14.64] ;  /* 0x000000080e0f7981 */ /* 0x000ea4000c1e1900 */
[C---:B------:R-:W-:Y:S02]  /*06c0*/  IMAD.WIDE R12, R25.reuse, 0x4, R16 ;  /* 0x00000004190c7825 */ /* 0x040fe400078e0210 */
[----:B------:R-:W3:Y:S02]  /*06d0*/  LDG.E R16, desc[UR8][R16.64] ;  /* 0x0000000810107981 */ /* 0x000ee4000c1e1900 */
[C---:B------:R-:W-:Y:S02]  /*06e0*/  IMAD.WIDE R10, R25.reuse, 0x4, R12 ;  /* 0x00000004190a7825 */ /* 0x040fe400078e020c */
[----:B------:R-:W4:Y:S02]  /*06f0*/  LDG.E R12, desc[UR8][R12.64] ;  /* 0x000000080c0c7981 */ /* 0x000f24000c1e1900 */
[----:B------:R-:W-:-:S02]  /*0700*/  IMAD.WIDE R18, R25, 0x4, R10 ;  /* 0x0000000419127825 */ /* 0x000fc400078e020a */
[----:B------:R-:W5:Y:S02]  /*0710*/  LDG.E R10, desc[UR8][R10.64] ;  /* 0x000000080a0a7981 */ /* 0x000f64000c1e1900 */
[C---:B------:R-:W-:Y:S02]  /*0720*/  IMAD.WIDE R20, R25.reuse, 0x4, R18 ;  /* 0x0000000419147825 */ /* 0x040fe400078e0212 */
[----:B------:R-:W5:Y:S02]  /*0730*/  LDG.E R18, desc[UR8][R18.64] ;  /* 0x0000000812127981 */ /* 0x000f64000c1e1900 */
[C---:B------:R-:W-:Y:S02]  /*0740*/  IMAD.WIDE R22, R25.reuse, 0x4, R20 ;  /* 0x0000000419167825 */ /* 0x040fe400078e0214 */
[----:B------:R-:W5:Y:S02]  /*0750*/  LDG.E R20, desc[UR8][R20.64] ;  /* 0x0000000814147981 */ /* 0x000f64000c1e1900 */
[----:B------:R-:W-:-:S02]  /*0760*/  IMAD.WIDE R24, R25, 0x4, R22 ;  /* 0x0000000419187825 */ /* 0x000fc400078e0216 */
[----:B------:R-:W5:Y:S04]  /*0770*/  LDG.E R22, desc[UR8][R22.64] ;  /* 0x0000000816167981 */ /* 0x000f68000c1e1900 */
[----:B------:R-:W5:Y:S01]  /*0780*/  LDG.E R24, desc[UR8][R24.64] ;  /* 0x0000000818187981 */ /* 0x000f62000c1e1900 */
[----:B------:R-:W-:Y:S01]  /*0790*/  IADD3 R2, PT, PT, R2, 0x8, RZ ;  /* 0x0000000802027810 */ /* 0x000fe20007ffe0ff */
[----:B--2---:R-:W-:-:S04]  /*07a0*/  FADD R15, R28, R15 ;  /* 0x0000000f1c0f7221 */ /* 0x004fc80000000000 */
[----:B---3--:R-:W-:-:S04]  /*07b0*/  FADD R15, R15, R16 ;  /* 0x000000100f0f7221 */ /* 0x008fc80000000000 */
[----:B----4-:R-:W-:-:S04]  /*07c0*/  FADD R15, R15, R12 ;  /* 0x0000000c0f0f7221 */ /* 0x010fc80000000000 */
[----:B-----5:R-:W-:-:S04]  /*07d0*/  FADD R15, R15, R10 ;  /* 0x0000000a0f0f7221 */ /* 0x020fc80000000000 */
[----:B------:R-:W-:-:S04]  /*07e0*/  FADD R15, R15, R18 ;  /* 0x000000120f0f7221 */ /* 0x000fc80000000000 */
[----:B------:R-:W-:-:S04]  /*07f0*/  FADD R15, R15, R20 ;  /* 0x000000140f0f7221 */ /* 0x000fc80000000000 */
[----:B------:R-:W-:-:S04]  /*0800*/  FADD R15, R15, R22 ;  /* 0x000000160f0f7221 */ /* 0x000fc80000000000 */
[----:B------:R-:W-:-:S07]  /*0810*/  FADD R28, R15, R24 ;  /* 0x000000180f1c7221 */ /* 0x000fce0000000000 */
.L_x_40:
        /* <DEDUP_REMOVED lines=12> */
[----:B------:R-:W-:Y:S02]  /*08e0*/  IMAD.WIDE R14, R15, 0x4, R12 ;  /* 0x000000040f0e7825 */ /* 0x000fe400078e020c */
[----:B------:R-:W4:Y:S04]  /*08f0*/  LDG.E R13, desc[UR8][R12.64] ;  /* 0x000000080c0d7981 */ /* 0x000f28000c1e1900 */
[----:B------:R-:W5:Y:S01]  /*0900*/  LDG.E R15, desc[UR8][R14.64] ;  /* 0x000000080e0f7981 */ /* 0x000f62000c1e1900 */
[----:B------:R-:W-:Y:S01]  /*0910*/  IADD3 R2, PT, PT, R2, 0x4, RZ ;  /* 0x0000000402027810 */ /* 0x000fe20007ffe0ff */
[----:B--2---:R-:W-:-:S04]  /*0920*/  FADD R28, R28, R17 ;  /* 0x000000111c1c7221 */ /* 0x004fc80000000000 */
[----:B---3--:R-:W-:-:S04]  /*0930*/  FADD R28, R28, R11 ;  /* 0x0000000b1c1c7221 */ /* 0x008fc80000000000 */
[----:B----4-:R-:W-:-:S04]  /*0940*/  FADD R28, R28, R13 ;  /* 0x0000000d1c1c7221 */ /* 0x010fc80000000000 */
[----:B-----5:R-:W-:-:S07]  /*0950*/  FADD R28, R28, R15 ;  /* 0x0000000f1c1c7221 */ /* 0x020fce0000000000 */
.L_x_41:
[----:B------:R-:W-:Y:S05]  /*0960*/  @!P2 BRA `(.L_x_39) ;  /* 0x000000000040a947 */ /* 0x000fea0003800000 */
[----:B------:R-:W0:Y:S01]  /*0970*/  LDC R15, c[0x0][0x39c] ;  /* 0x0000e700ff0f7b82 */ /* 0x000e220000000800 */
[----:B------:R-:W-:-:S07]  /*0980*/  IMAD R9, R9, UR10, R2 ;  /* 0x0000000a09097c24 */ /* 0x000fce000f8e0202 */
[----:B------:R-:W1:Y:S01]  /*0990*/  LDC.64 R10, c[0x0][0x380] ;  /* 0x0000e000ff0a7b82 */ /* 0x000e620000000a00 */
[----:B0-----:R-:W-:-:S04]  /*09a0*/  IMAD R9, R9, R15, R0 ;  /* 0x0000000f09097224 */ /* 0x001fc800078e0200 */
[----:B-1----:R-:W-:-:S05]  /*09b0*/  IMAD.WIDE R10, R9, 0x4, R10 ;  /* 0x00000004090a7825 */ /* 0x002fca00078e020a */
[----:B------:R-:W2:Y:S01]  /*09c0*/  LDG.E R9, desc[UR8][R10.64] ;  /* 0x000000080a097981 */ /* 0x000ea2000c1e1900 */
[----:B------:R-:W-:Y:S01]  /*09d0*/  ISETP.NE.AND P2, PT, R6, 0x1, PT ;  /* 0x000000010600780c */ /* 0x000fe20003f45270 */
[----:B--2---:R-:W-:-:S12]  /*09e0*/  FADD R28, R28, R9 ;  /* 0x000000091c1c7221 */ /* 0x004fd80000000000 */
[----:B------:R-:W-:Y:S05]  /*09f0*/  @!P2 BRA `(.L_x_39) ;  /* 0x00000000001ca947 */ /* 0x000fea0003800000 */
[----:B------:R-:W-:Y:S01]  /*0a00*/  ISETP.NE.AND P2, PT, R6, 0x2, PT ;  /* 0x000000020600780c */ /* 0x000fe20003f45270 */
[----:B------:R-:W-:-:S12]  /*0a10*/  IMAD.WIDE R12, R15, 0x4, R10 ;  /* 0x000000040f0c7825 */ /* 0x000fd800078e020a */
[----:B------:R-:W-:Y:S02]  /*0a20*/  @P2 IMAD.WIDE R10, R15, 0x4, R12 ;  /* 0x000000040f0a2825 */ /* 0x000fe400078e020c */
[----:B------:R-:W2:Y:S04]  /*0a30*/  LDG.E R13, desc[UR8][R12.64] ;  /* 0x000000080c0d7981 */ /* 0x000ea8000c1e1900 */
[----:B------:R-:W3:Y:S01]  /*0a40*/  @P2 LDG.E R11, desc[UR8][R10.64] ;  /* 0x000000080a0b2981 */ /* 0x000ee2000c1e1900 */
[----:B--2---:R-:W-:-:S04]  /*0a50*/  FADD R28, R28, R13 ;  /* 0x0000000d1c1c7221 */ /* 0x004fc80000000000 */
[----:B---3--:R-:W-:-:S07]  /*0a60*/  @P2 FADD R28, R28, R11 ;  /* 0x0000000b1c1c2221 */ /* 0x008fce0000000000 */
.L_x_39:
[----:B------:R-:W-:Y:S05]  /*0a70*/  BRA.U UP1, `(.L_x_42) ;  /* 0xfffffff501e07547 */ /* 0x000fea000b83ffff */
[----:B------:R-:W-:Y:S05]  /*0a80*/  BRA.U UP0, `(.L_x_43) ;  /* 0xfffffff500c87547 */ /* 0x000fea000b83ffff */
.L_x_36:
[----:B------:R-:W0:Y:S02]  /*0a90*/  LDC.64 R2, c[0x0][0x388] ;  /* 0x0000e200ff027b82 */ /* 0x000e240000000a00 */
[----:B0-----:R-:W-:-:S05]  /*0aa0*/  IMAD.WIDE R2, R0, 0x4, R2 ;  /* 0x0000000400027825 */ /* 0x001fca00078e0202 */
[----:B------:R-:W-:Y:S01]  /*0ab0*/  STG.E desc[UR8][R2.64], R28 ;  /* 0x0000001c02007986 */ /* 0x000fe2000c101908 */
[----:B------:R-:W-:Y:S05]  /*0ac0*/  EXIT ;  /* 0x000000000000794d */ /* 0x000fea0003800000 */
.L_x_44:
        /* <DEDUP_REMOVED lines=11> */
.L_x_73:


//--------------------- .text._Z28naive_conv2d_backward_weightPKfS0_Pfiiiii --------------------------
	.section	.text._Z28naive_conv2d_backward_weightPKfS0_Pfiiiii,"ax",@progbits
	.align	128
        .global         _Z28naive_conv2d_backward_weightPKfS0_Pfiiiii
        .type           _Z28naive_conv2d_backward_weightPKfS0_Pfiiiii,@function
        .size           _Z28naive_conv2d_backward_weightPKfS0_Pfiiiii,(.L_x_74 - _Z28naive_conv2d_backward_weightPKfS0_Pfiiiii)
        .other          _Z28naive_conv2d_backward_weightPKfS0_Pfiiiii,@"STO_CUDA_ENTRY STV_DEFAULT"
_Z28naive_conv2d_backward_weightPKfS0_Pfiiiii:
.text._Z28naive_conv2d_backward_weightPKfS0_Pfiiiii:
[----:B------:R-:W-:Y:S01]  /*0000*/  LDC R1, c[0x0][0x37c] ;  /* 0x0000df00ff017b82 */ /* 0x000fe20000000800 */
[----:B------:R-:W0:Y:S07]  /*0010*/  S2R R7, SR_TID.X ;  /* 0x0000000000077919 */ /* 0x000e2e0000002100 */
[----:B------:R-:W1:Y:S01]  /*0020*/  LDC R5, c[0x0][0x3a4] ;  /* 0x0000e900ff057b82 */ /* 0x000e620000000800 */
[----:B------:R-:W2:Y:S07]  /*0030*/  LDCU UR5, c[0x0][0x3a8] ;  /* 0x00007500ff0577ac */ /* 0x000eae0008000800 */
[----:B------:R-:W0:Y:S08]  /*0040*/  S2UR UR4, SR_CTAID.X ;  /* 0x00000000000479c3 */ /* 0x000e300000002500 */
[----:B------:R-:W0:Y:S01]  /*0050*/  LDC R0, c[0x0][0x360] ;  /* 0x0000d800ff007b82 */ /* 0x000e220000000800 */
[----:B-1----:R-:W-:-:S02]  /*0060*/  IMAD R3, R5, 0x9, RZ ;  /* 0x0000000905037824 */ /* 0x002fc400078e02ff */
[----:B0-----:R-:W-:Y:S02]  /*0070*/  IMAD R0, R0, UR4, R7 ;  /* 0x0000000400007c24 */ /* 0x001fe4000f8e0207 */
[----:B--2---:R-:W-:-:S05]  /*0080*/  IMAD R7, R3, UR5, RZ ;  /* 0x0000000503077c24 */ /* 0x004fca000f8e02ff */
[----:B------:R-:W-:-:S13]  /*0090*/  ISETP.GE.AND P0, PT, R0, R7, PT ;  /* 0x000000070000720c */ /* 0x000fda0003f06270 */
[----:B------:R-:W-:Y:S05]  /*00a0*/  @P0 EXIT ;  /* 0x000000000000094d */ /* 0x000fea0003800000 */
[----:B------:R-:W-:Y:S01]  /*00b0*/  IABS R13, R5 ;  /* 0x00000005000d7213 */ /* 0x000fe20000000000 */
[----:B------:R-:W0:Y:S01]  /*00c0*/  LDCU UR6, c[0x0][0x3a0] ;  /* 0x00007400ff0677ac */ /* 0x000e220008000800 */
[----:B------:R-:W-:Y:S02]  /*00d0*/  IABS R15, R3 ;  /* 0x00000003000f7213 */ /* 0x000fe40000000000 */
[----:B------:R-:W1:Y:S01]  /*00e0*/  I2F.RP R2, R13 ;  /* 0x0000000d00027306 */ /* 0x000e620000209400 */
[----:B------:R-:W-:Y:S01]  /*00f0*/  ISETP.NE.AND P3, PT, R5, RZ, PT ;  /* 0x000000ff0500720c */ /* 0x000fe20003f65270 */
[----:B------:R-:W2:Y:S06]  /*0100*/  LDCU.64 UR18, c[0x0][0x358] ;  /* 0x00006b00ff1277ac */ /* 0x000eac0008000a00 */
[----:B------:R-:W3:Y:S08]  /*0110*/  I2F.RP R4, R15 ;  /* 0x0000000f00047306 */ /* 0x000ef00000209400 */
[----:B-1----:R-:W1:Y:S08]  /*0120*/  MUFU.RCP R2, R2 ;  /* 0x0000000200027308 */ /* 0x002e700000001000 */
[----:B---3--:R-:W3:Y:S01]  /*0130*/  MUFU.RCP R4, R4 ;  /* 0x0000000400047308 */ /* 0x008ee20000001000 */
[----:B-1----:R-:W-:-:S02]  /*0140*/  IADD3 R7, PT, PT, R2, 0xffffffe, RZ ;  /* 0x0ffffffe02077810 */ /* 0x002fc40007ffe0ff */
[----:B------:R-:W-:-:S05]  /*0150*/  IABS R2, R0 ;  /* 0x0000000000027213 */ /* 0x000fca0000000000 */
[----:B------:R-:W1:Y:S01]  /*0160*/  F2I.FTZ.U32.TRUNC.NTZ R7, R7 ;  /* 0x0000000700077305 */ /* 0x000e62000021f000 */
[----:B---3--:R-:W-:-:S07]  /*0170*/  VIADD R8, R4, 0xffffffe ;  /* 0x0ffffffe04087836 */ /* 0x008fce0000000000 */
[----:B------:R3:W4:Y:S01]  /*0180*/  F2I.FTZ.U32.TRUNC.NTZ R9, R8 ;  /* 0x0000000800097305 */ /* 0x000722000021f000 */
[----:B-1----:R-:W-:Y:S01]  /*0190*/  IADD3 R6, PT, PT, RZ, -R7, RZ ;  /* 0x80000007ff067210 */ /* 0x002fe20007ffe0ff */
[----:B---3--:R-:W-:-:S04]  /*01a0*/  IMAD.MOV.U32 R8, RZ, RZ, RZ ;  /* 0x000000ffff087224 */ /* 0x008fc800078e00ff */
[----:B------:R-:W-:Y:S02]  /*01b0*/  IMAD R11, R6, R13, RZ ;  /* 0x0000000d060b7224 */ /* 0x000fe400078e02ff */
[----:B------:R-:W-:Y:S02]  /*01c0*/  IMAD.MOV.U32 R6, RZ, RZ, RZ ;  /* 0x000000ffff067224 */ /* 0x000fe400078e00ff */
[----:B----4-:R-:W-:Y:S02]  /*01d0*/  IMAD.MOV R4, RZ, RZ, -R9 ;  /* 0x000000ffff047224 */ /* 0x010fe400078e0a09 */
[----:B------:R-:W-:Y:S01]  /*01e0*/  IMAD.HI.U32 R11, R7, R11, R6 ;  /* 0x0000000b070b7227 */ /* 0x000fe200078e0006 */
[----:B------:R-:W-:-:S03]  /*01f0*/  MOV R6, R2 ;  /* 0x0000000200067202 */ /* 0x000fc60000000f00 */
[----:B------:R-:W-:Y:S01]  /*0200*/  IMAD R7, R4, R15, RZ ;  /* 0x0000000f04077224 */ /* 0x000fe200078e02ff */
[----:B------:R-:W-:Y:S01]  /*0210*/  IABS R4, R3 ;  /* 0x0000000300047213 */ /* 0x000fe20000000000 */
[----:B------:R-:W-:-:S03]  /*0220*/  IMAD.HI.U32 R11, R11, R6, RZ ;  /* 0x000000060b0b7227 */ /* 0x000fc600078e00ff */
[----:B------:R-:W-:Y:S01]  /*0230*/  IADD3 R4, PT, PT, RZ, -R4, RZ ;  /* 0x80000004ff047210 */ /* 0x000fe20007ffe0ff */
[----:B------:R-:W-:Y:S01]  /*0240*/  IMAD.HI.U32 R9, R9, R7, R8 ;  /* 0x0000000709097227 */ /* 0x000fe200078e0008 */
[----:B------:R-:W-:-:S05]  /*0250*/  IADD3 R2, PT, PT, -R11, RZ, RZ ;  /* 0x000000ff0b027210 */ /* 0x000fca0007ffe1ff */
[----:B------:R-:W-:Y:S02]  /*0260*/  IMAD R2, R13, R2, R6 ;  /* 0x000000020d027224 */ /* 0x000fe400078e0206 */
[----:B------:R-:W-:-:S03]  /*0270*/  IMAD.HI.U32 R9, R9, R6, RZ ;  /* 0x0000000609097227 */ /* 0x000fc600078e00ff */
[----:B------:R-:W-:Y:S01]  /*0280*/  ISETP.GT.U32.AND P2, PT, R13, R2, PT ;  /* 0x000000020d00720c */ /* 0x000fe20003f44070 */
[----:B------:R-:W-:-:S05]  /*0290*/  IMAD R4, R9, R4, R6 ;  /* 0x0000000409047224 */ /* 0x000fca00078e0206 */
[----:B------:R-:W-:-:S07]  /*02a0*/  ISETP.GT.U32.AND P0, PT, R15, R4, PT ;  /* 0x000000040f00720c */ /* 0x000fce0003f04070 */
[----:B------:R-:W-:Y:S02]  /*02b0*/  @!P2 IMAD.IADD R2, R2, 0x1, -R13 ;  /* 0x000000010202a824 */ /* 0x000fe400078e0a0d */
[----:B------:R-:W-:-:S03]  /*02c0*/  @!P2 VIADD R11, R11, 0x1 ;  /* 0x000000010b0ba836 */ /* 0x000fc60000000000 */
[----:B------:R-:W-:Y:S02]  /*02d0*/  ISETP.GE.U32.AND P4, PT, R2, R13, PT ;  /* 0x0000000d0200720c */ /* 0x000fe40003f86070 */
[----:B------:R-:W0:Y:S01]  /*02e0*/  LDC.64 R12, c[0x0][0x398] ;  /* 0x0000e600ff0c7b82 */ /* 0x000e220000000a00 */
[----:B------:R-:W-:Y:S02]  /*02f0*/  LOP3.LUT R2, R0, R5, RZ, 0x3c, !PT ;  /* 0x0000000500027212 */ /* 0x000fe400078e3cff */
[-C--:B------:R-:W-:Y:S02]  /*0300*/  @!P0 IADD3 R4, PT, PT, R4, -R15.reuse, RZ ;  /* 0x8000000f04048210 */ /* 0x080fe40007ffe0ff */
[----:B------:R-:W-:Y:S02]  /*0310*/  ISETP.GE.AND P1, PT, R2, RZ, PT ;  /* 0x000000ff0200720c */ /* 0x000fe40003f26270 */
[----:B------:R-:W-:Y:S02]  /*0320*/  ISETP.GE.U32.AND P2, PT, R4, R15, PT ;  /* 0x0000000f0400720c */ /* 0x000fe40003f46070 */
[----:B------:R-:W-:-:S02]  /*0330*/  LOP3.LUT R2, R0, R3, RZ, 0x3c, !PT ;  /* 0x0000000300027212 */ /* 0x000fc400078e3cff */
[----:B------:R-:W-:Y:S02]  /*0340*/  @P4 IADD3 R11, PT, PT, R11, 0x1, RZ ;  /* 0x000000010b0b4810 */ /* 0x000fe40007ffe0ff */
[----:B------:R-:W-:Y:S02]  /*0350*/  ISETP.GE.AND P4, PT, R2, RZ, PT ;  /* 0x000000ff0200720c */ /* 0x000fe40003f86270 */
[----:B------:R-:W-:Y:S02]  /*0360*/  @!P0 IADD3 R9, PT, PT, R9, 0x1, RZ ;  /* 0x0000000109098810 */ /* 0x000fe40007ffe0ff */
[----:B------:R-:W-:Y:S01]  /*0370*/  ISETP.NE.AND P0, PT, R3, RZ, PT ;  /* 0x000000ff0300720c */ /* 0x000fe20003f05270 */
[----:B------:R-:W-:Y:S01]  /*0380*/  @!P1 IMAD.MOV R11, RZ, RZ, -R11 ;  /* 0x000000ffff0b9224 */ /* 0x000fe200078e0a0b */
[----:B------:R-:W-:Y:S02]  /*0390*/  @!P3 LOP3.LUT R11, RZ, R5, RZ, 0x33, !PT ;  /* 0x00000005ff0bb212 */ /* 0x000fe400078e33ff */
[----:B------:R-:W-:-:S02]  /*03a0*/  @P2 IADD3 R9, PT, PT, R9, 0x1, RZ ;  /* 0x0000000109092810 */ /* 0x000fc40007ffe0ff */
[----:B0-----:R-:W-:Y:S01]  /*03b0*/  VIMNMX3 R7, R12, UR6, R13, PT ;  /* 0x000000060c077c0f */ /* 0x001fe2000b80010d */
[----:B------:R-:W-:Y:S01]  /*03c0*/  IMAD.HI R4, R11, 0x55555556, RZ ;  /* 0x555555560b047827 */ /* 0x000fe200078e02ff */
[----:B------:R-:W-:Y:S02]  /*03d0*/  MOV R2, R9 ;  /* 0x0000000900027202 */ /* 0x000fe40000000f00 */
[----:B------:R-:W-:Y:S02]  /*03e0*/  ISETP.GE.AND P1, PT, R7, 0x1, PT ;  /* 0x000000010700780c */ /* 0x000fe40003f26270 */
[----:B------:R-:W-:Y:S01]  /*03f0*/  LEA.HI R4, R4, R4, RZ, 0x1 ;  /* 0x0000000404047211 */ /* 0x000fe200078f08ff */
[----:B------:R-:W-:Y:S01]  /*0400*/  @!P4 IMAD.MOV R2, RZ, RZ, -R2 ;  /* 0x000000ffff02c224 */ /* 0x000fe200078e0a02 */
[----:B------:R-:W-:Y:S01]  /*0410*/  @!P0 LOP3.LUT R2, RZ, R3, RZ, 0x33, !PT ;  /* 0x00000003ff028212 */ /* 0x000fe200078e33ff */
[----:B------:R-:W-:Y:S02]  /*0420*/  HFMA2 R3, -RZ, RZ, 0, 0 ;  /* 0x00000000ff037431 */ /* 0x000fe400000001ff */
[----:B------:R-:W-:Y:S01]  /*0430*/  IMAD R4, R4, -0x3, R11 ;  /* 0xfffffffd04047824 */ /* 0x000fe200078e020b */
[----:B------:R-:W-:-:S05]  /*0440*/  IADD3 R11, PT, PT, -R11, RZ, RZ ;  /* 0x000000ff0b0b7210 */ /* 0x000fca0007ffe1ff */
[----:B--2---:R-:W-:Y:S05]  /*0450*/  @!P1 BRA `(.L_x_45) ;  /* 0x00000014005c9947 */ /* 0x004fea0003800000 */
[C---:B------:R-:W-:Y:S01]  /*0460*/  IMAD R3, R5.reuse, 0x3, RZ ;  /* 0x0000000305037824 */ /* 0x040fe200078e02ff */
[----:B------:R-:W-:Y:S01]  /*0470*/  ULOP3.LUT UR6, UR6, 0x7, URZ, 0xc0, !UPT ;  /* 0x0000000706067892 */ /* 0x000fe2000f8ec0ff */
[----:B------:R-:W-:Y:S01]  /*0480*/  IMAD R5, R5, R11, R0 ;  /* 0x0000000b05057224 */ /* 0x000fe200078e0200 */
[----:B------:R-:W-:Y:S02]  /*0490*/  UMOV UR4, URZ ;  /* 0x000000ff00047c82 */ /* 0x000fe40008000000 */
[----:B------:R-:W-:-:S04]  /*04a0*/  IABS R13, R3 ;  /* 0x00000003000d7213 */ /* 0x000fc80000000000 */
[----:B------:R-:W0:Y:S08]  /*04b0*/  I2F.RP R7, R13 ;  /* 0x0000000d00077306 */ /* 0x000e300000209400 */
[----:B0-----:R-:W0:Y:S02]  /*04c0*/  MUFU.RCP R7, R7 ;  /* 0x0000000700077308 */ /* 0x001e240000001000 */
[----:B0-----:R-:W-:-:S06]  /*04d0*/  VIADD R8, R7, 0xffffffe ;  /* 0x0ffffffe07087836 */ /* 0x001fcc0000000000 */
[----:B------:R0:W1:Y:S02]  /*04e0*/  F2I.FTZ.U32.TRUNC.NTZ R9, R8 ;  /* 0x0000000800097305 */ /* 0x000064000021f000 */
[----:B0-----:R-:W-:Y:S02]  /*04f0*/  MOV R8, RZ ;  /* 0x000000ff00087202 */ /* 0x001fe40000000f00 */
[----:B-1----:R-:W-:-:S05]  /*0500*/  IADD3 R10, PT, PT, RZ, -R9, RZ ;  /* 0x80000009ff0a7210 */ /* 0x002fca0007ffe0ff */
[----:B------:R-:W-:Y:S01]  /*0510*/  IMAD R15, R10, R13, RZ ;  /* 0x0000000d0a0f7224 */ /* 0x000fe200078e02ff */
[----:B------:R-:W-:-:S03]  /*0520*/  IABS R10, R3 ;  /* 0x00000003000a7213 */ /* 0x000fc60000000000 */
[----:B------:R-:W-:-:S04]  /*0530*/  IMAD.HI.U32 R9, R9, R15, R8 ;  /* 0x0000000f09097227 */ /* 0x000fc800078e0008 */
[----:B------:R-:W-:Y:S02]  /*0540*/  IMAD.MOV R10, RZ, RZ, -R10 ;  /* 0x000000ffff0a7224 */ /* 0x000fe400078e0a0a */
[----:B------:R-:W-:-:S04]  /*0550*/  IMAD.HI.U32 R9, R9, R6, RZ ;  /* 0x0000000609097227 */ /* 0x000fc800078e00ff */
[----:B------:R-:W-:-:S05]  /*0560*/  IMAD R6, R9, R10, R6 ;  /* 0x0000000a09067224 */ /* 0x000fca00078e0206 */
[----:B------:R-:W-:-:S13]  /*0570*/  ISETP.GT.U32.AND P1, PT, R13, R6, PT ;  /* 0x000000060d00720c */ /* 0x000fda0003f24070 */
[-C--:B------:R-:W-:Y:S02]  /*0580*/  @!P1 IADD3 R6, PT, PT, R6, -R13.reuse, RZ ;  /* 0x8000000d06069210 */ /* 0x080fe40007ffe0ff */
[----:B------:R-:W-:Y:S02]  /*0590*/  @!P1 IADD3 R9, PT, PT, R9, 0x1, RZ ;  /* 0x0000000109099810 */ /* 0x000fe40007ffe0ff */
[----:B------:R-:W-:Y:S02]  /*05a0*/  ISETP.GE.U32.AND P0, PT, R6, R13, PT ;  /* 0x0000000d0600720c */ /* 0x000fe40003f06070 */
[----:B------:R-:W-:Y:S02]  /*05b0*/  LOP3.LUT R6, R0, R3, RZ, 0x3c, !PT ;  /* 0x0000000300067212 */ /* 0x000fe400078e3cff */
[----:B------:R-:W-:Y:S02]  /*05c0*/  ISETP.NE.AND P1, PT, R3, RZ, PT ;  /* 0x000000ff0300720c */ /* 0x000fe40003f25270 */
[----:B------:R-:W-:-:S07]  /*05d0*/  ISETP.GE.AND P2, PT, R6, RZ, PT ;  /* 0x000000ff0600720c */ /* 0x000fce0003f46270 */
[----:B------:R-:W-:-:S06]  /*05e0*/  @P0 VIADD R9, R9, 0x1 ;  /* 0x0000000109090836 */ /* 0x000fcc0000000000 */
[----:B------:R-:W-:Y:S02]  /*05f0*/  @!P2 IADD3 R9, PT, PT, -R9, RZ, RZ ;  /* 0x000000ff0909a210 */ /* 0x000fe40007ffe1ff */
[----:B------:R-:W-:-:S05]  /*0600*/  @!P1 LOP3.LUT R9, RZ, R3, RZ, 0x33, !PT ;  /* 0x00000003ff099212 */ /* 0x000fca00078e33ff */
[----:B------:R-:W-:-:S05]  /*0610*/  IMAD.HI R3, R9, 0x55555556, RZ ;  /* 0x5555555609037827 */ /* 0x000fca00078e02ff */
[----:B------:R-:W-:Y:S02]  /*0620*/  LEA.HI R6, R3, R3, RZ, 0x1 ;  /* 0x0000000303067211 */ /* 0x000fe400078f08ff */
[----:B------:R-:W-:-:S03]  /*0630*/  MOV R3, RZ ;  /* 0x000000ff00037202 */ /* 0x000fc60000000f00 */
[----:B------:R-:W-:-:S07]  /*0640*/  IMAD R6, R6, -0x3, R9 ;  /* 0xfffffffd06067824 */ /* 0x000fce00078e0209 */
.L_x_53:
[----:B------:R-:W0:Y:S01]  /*0650*/  LDCU UR5, c[0x0][0x398] ;  /* 0x00007300ff0577ac */ /* 0x000e220008000800 */
[----:B------:R-:W-:Y:S01]  /*0660*/  UMOV UR7, UR4 ;  /* 0x0000000400077c82 */ /* 0x000fe20008000000 */
[----:B------:R-:W-:-:S04]  /*0670*/  UIADD3 UR4, UPT, UPT, UR4, 0x1, URZ ;  /* 0x0000000104047890 */ /* 0x000fc8000fffe0ff */
[----:B0-----:R-:W-:-:S03]  /*0680*/  UISETP.NE.AND UP0, UPT, UR4, UR5, UPT ;  /* 0x000000050400728c */ /* 0x001fc6000bf05270 */
[----:B------:R-:W-:-:S08]  /*0690*/  UMOV UR5, URZ ;  /* 0x000000ff00057c82 */ /* 0x000fd00008000000 */
.L_x_52:
[----:B------:R-:W0:Y:S01]  /*06a0*/  LDCU UR9, c[0x0][0x39c] ;  /* 0x00007380ff0977ac */ /* 0x000e220008000800 */
[----:B------:R-:W-:Y:S02]  /*06b0*/  VIADD R7, R6, UR5 ;  /* 0x0000000506077c36 */ /* 0x000fe40008000000 */
[----:B------:R-:W-:Y:S01]  /*06c0*/  HFMA2 R9, -RZ, RZ, 0, 0 ;  /* 0x00000000ff097431 */ /* 0x000fe200000001ff */
[----:B------:R-:W1:Y:S01]  /*06d0*/  LDCU UR8, c[0x0][0x3a0] ;  /* 0x00007400ff0877ac */ /* 0x000e620008000800 */
[----:B0-----:R-:W-:Y:S01]  /*06e0*/  MOV R8, UR9 ;  /* 0x0000000900087c02 */ /* 0x001fe20008000f00 */
[----:B------:R-:W-:Y:S02]  /*06f0*/  UIMAD UR20, UR7, UR9, UR5 ;  /* 0x00000009071472a4 */ /* 0x000fe4000f8e0205 */
[C---:B------:R-:W-:Y:S01]  /*0700*/  ISETP.GT.AND P0, PT, R7.reuse, UR9, PT ;  /* 0x0000000907007c0c */ /* 0x040fe2000bf04270 */
[----:B------:R-:W-:Y:S01]  /*0710*/  UIADD3 UR5, UPT, UPT, UR5, 0x1, URZ ;  /* 0x0000000105057890 */ /* 0x000fe2000fffe0ff */
[----:B-1----:R-:W-:Y:S01]  /*0720*/  MOV R10, UR8 ;  /* 0x00000008000a7c02 */ /* 0x002fe20008000f00 */
[----:B------:R-:W-:Y:S01]  /*0730*/  UISETP.GE.U32.AND UP2, UPT, UR8, 0x8, UPT ;  /* 0x000000080800788c */ /* 0x000fe2000bf46070 */
[----:B------:R-:W-:Y:S01]  /*0740*/  IMAD R8, R8, UR7, R7 ;  /* 0x0000000708087c24 */ /* 0x000fe2000f8e0207 */
[----:B------:R-:W-:Y:S01]  /*0750*/  ISETP.GT.AND P0, PT, R7, RZ, !P0 ;  /* 0x000000ff0700720c */ /* 0x000fe20004704270 */
[----:B------:R-:W-:-:S02]  /*0760*/  UIMAD UR21, UR20, UR8, URZ ;  /* 0x00000008141572a4 */ /* 0x000fc4000f8e02ff */
[----:B------:R-:W-:Y:S01]  /*0770*/  VIADD R7, R8, 0xffffffff ;  /* 0xffffffff08077836 */ /* 0x000fe20000000000 */
[----:B------:R-:W-:-:S03]  /*0780*/  UISETP.NE.AND UP1, UPT, UR5, UR9, UPT ;  /* 0x000000090500728c */ /* 0x000fc6000bf25270 */
[----:B------:R-:W-:Y:S01]  /*0790*/  IMAD R8, R7, R10, -0x1 ;  /* 0xffffffff07087424 */ /* 0x000fe200078e020a */
[----:B------:R-:W-:Y:S07]  /*07a0*/  BRA.U !UP2, `(.L_x_46) ;  /* 0x000000090a547547 */ /* 0x000fee000b800000 */
[----:B------:R-:W0:Y:S01]  /*07b0*/  LDC R25, c[0x0][0x3a8] ;  /* 0x0000ea00ff197b82 */ /* 0x000e220000000800 */
[C---:B------:R-:W-:Y:S01]  /*07c0*/  IMAD R28, R7.reuse, UR8, R4 ;  /* 0x00000008071c7c24 */ /* 0x040fe2000f8e0204 */
[----:B------:R-:W-:Y:S01]  /*07d0*/  IADD3 R16, PT, PT, R4, 0x3, RZ ;  /* 0x0000000304107810 */ /* 0x000fe20007ffe0ff */
[----:B------:R-:W-:Y:S02]  /*07e0*/  UIADD3 UR10, UPT, UPT, UR21, 0x7, URZ ;  /* 0x00000007150a7890 */ /* 0x000fe4000fffe0ff */
[----:B------:R-:W-:Y:S01]  /*07f0*/  UIADD3 UR11, UPT, UPT, UR21, 0x6, URZ ;  /* 0x00000006150b7890 */ /* 0x000fe2000fffe0ff */
[C---:B------:R-:W-:Y:S01]  /*0800*/  VIADD R12, R28.reuse, 0x2 ;  /* 0x000000021c0c7836 */ /* 0x040fe20000000000 */
[----:B------:R-:W-:Y:S01]  /*0810*/  UIADD3 UR12, UPT, UPT, UR21, 0x5, URZ ;  /* 0x00000005150c7890 */ /* 0x000fe2000fffe0ff */
[----:B------:R-:W1:Y:S01]  /*0820*/  LDC R17, c[0x0][0x3a4] ;  /* 0x0000e900ff117b82 */ /* 0x000e620000000800 */
[----:B------:R-:W-:Y:S01]  /*0830*/  UIADD3 UR13, UPT, UPT, UR21, 0x4, URZ ;  /* 0x00000004150d7890 */ /* 0x000fe2000fffe0ff */
[C---:B------:R-:W-:Y:S01]  /*0840*/  IADD3 R18, PT, PT, R28.reuse, 0x4, RZ ;  /* 0x000000041c127810 */ /* 0x040fe20007ffe0ff */
[----:B------:R-:W-:Y:S01]  /*0850*/  UIADD3 UR14, UPT, UPT, UR21, 0x3, URZ ;  /* 0x00000003150e7890 */ /* 0x000fe2000fffe0ff */
[C---:B------:R-:W-:Y:S01]  /*0860*/  IADD3 R20, PT, PT, R28.reuse, 0x5, RZ ;  /* 0x000000051c147810 */ /* 0x040fe20007ffe0ff */
[----:B------:R-:W-:Y:S01]  /*0870*/  IMAD R14, R7, UR8, R16 ;  /* 0x00000008070e7c24 */ /* 0x000fe2000f8e0210 */
[C---:B------:R-:W-:Y:S01]  /*0880*/  IADD3 R24, PT, PT, R28.reuse, -0x1, RZ ;  /* 0xffffffff1c187810 */ /* 0x040fe20007ffe0ff */
[----:B------:R-:W-:Y:S01]  /*0890*/  UIADD3 UR15, UPT, UPT, UR21, 0x2, URZ ;  /* 0x00000002150f7890 */ /* 0x000fe2000fffe0ff */
[----:B------:R-:W-:Y:S01]  /*08a0*/  VIADD R22, R28, 0x6 ;  /* 0x000000061c167836 */ /* 0x000fe20000000000 */
[----:B------:R-:W-:Y:S01]  /*08b0*/  ULOP3.LUT UR17, UR8, 0x7ffffff8, URZ, 0xc0, !UPT ;  /* 0x7ffffff808117892 */ /* 0x000fe2000f8ec0ff */
[----:B------:R-:W2:Y:S03]  /*08c0*/  LDCU UR9, c[0x0][0x3a0] ;  /* 0x00007400ff0977ac */ /* 0x000ea60008000800 */
[----:B------:R-:W-:Y:S01]  /*08d0*/  UIADD3 UR16, UPT, UPT, -UR17, URZ, URZ ;  /* 0x000000ff11107290 */ /* 0x000fe2000fffe1ff */
[----:B0-----:R-:W-:-:S02]  /*08e0*/  IMAD R19, R25, UR21, R25 ;  /* 0x0000001519137c24 */ /* 0x001fc4000f8e0219 */
[C---:B------:R-:W-:Y:S02]  /*08f0*/  IMAD R27, R25.reuse, UR8, RZ ;  /* 0x00000008191b7c24 */ /* 0x040fe4000f8e02ff */
[C-C-:B------:R-:W-:Y:S01]  /*0900*/  IMAD R29, R25.reuse, UR10, R2.reuse ;  /* 0x0000000a191d7c24 */ /* 0x140fe2000f8e0202 */
[----:B------:R-:W-:Y:S01]  /*0910*/  IADD3 R26, PT, PT, R2, R19, RZ ;  /* 0x00000013021a7210 */ /* 0x000fe20007ffe0ff */
[----:B------:R-:W-:Y:S02]  /*0920*/  IMAD R23, R25, UR13, R2 ;  /* 0x0000000d19177c24 */ /* 0x000fe4000f8e0202 */
[-C--:B-1----:R-:W-:Y:S02]  /*0930*/  IMAD R10, R28, R17.reuse, R17 ;  /* 0x000000111c0a7224 */ /* 0x082fe400078e0211 */
[-CC-:B------:R-:W-:Y:S02]  /*0940*/  IMAD R9, R12, R17.reuse, R5.reuse ;  /* 0x000000110c097224 */ /* 0x180fe400078e0205 */
[----:B------:R-:W-:-:S02]  /*0950*/  IMAD R11, R14, R17, R5 ;  /* 0x000000110e0b7224 */ /* 0x000fc400078e0205 */
[-CC-:B------:R-:W-:Y:S02]  /*0960*/  IMAD R28, R28, R17.reuse, R5.reuse ;  /* 0x000000111c1c7224 */ /* 0x180fe400078e0205 */
[-CC-:B------:R-:W-:Y:S02]  /*0970*/  IMAD R15, R18, R17.reuse, R5.reuse ;  /* 0x00000011120f7224 */ /* 0x180fe400078e0205 */
[-CC-:B------:R-:W-:Y:S02]  /*0980*/  IMAD R12, R20, R17.reuse, R5.reuse ;  /* 0x00000011140c7224 */ /* 0x180fe400078e0205 */
[-CC-:B------:R-:W-:Y:S02]  /*0990*/  IMAD R13, R22, R17.reuse, R5.reuse ;  /* 0x00000011160d7224 */ /* 0x180fe400078e0205 */
[----:B------:R-:W-:Y:S02]  /*09a0*/  IMAD R14, R24, R17, R5 ;  /* 0x00000011180e7224 */ /* 0x000fe400078e0205 */
[----:B------:R-:W-:-:S02]  /*09b0*/  IMAD R17, R25, UR11, R2 ;  /* 0x0000000b19117c24 */ /* 0x000fc4000f8e0202 */
[C-C-:B------:R-:W-:Y:S02]  /*09c0*/  IMAD R22, R25.reuse, UR12, R2.reuse ;  /* 0x0000000c19167c24 */ /* 0x140fe4000f8e0202 */
[C-C-:B------:R-:W-:Y:S02]  /*09d0*/  IMAD R24, R25.reuse, UR14, R2.reuse ;  /* 0x0000000e19187c24 */ /* 0x140fe4000f8e0202 */
[--C-:B------:R-:W-:Y:S02]  /*09e0*/  IMAD R25, R25, UR15, R2.reuse ;  /* 0x0000000f19197c24 */ /* 0x100fe4000f8e0202 */
[----:B------:R-:W-:Y:S02]  /*09f0*/  IMAD R27, R27, UR20, R2 ;  /* 0x000000141b1b7c24 */ /* 0x000fe4000f8e0202 */
[----:B--2---:R-:W-:-:S07]  /*0a00*/  IMAD.IADD R10, R5, 0x1, R10 ;  /* 0x00000001050a7824 */ /* 0x004fce00078e020a */
.L_x_47:
[C---:B------:R-:W-:Y:S01]  /*0a10*/  IADD3 R31, PT, PT, R16.reuse, -0x3, RZ ;  /* 0xfffffffd101f7810 */ /* 0x040fe20007ffe0ff */
[----:B------:R-:W0:Y:S01]  /*0a20*/  LDC.64 R18, c[0x0][0x380] ;  /* 0x0000e000ff127b82 */ /* 0x000e220000000a00 */
[----:B------:R-:W-:Y:S01]  /*0a30*/  UMOV UR8, UR9 ;  /* 0x0000000900087c82 */ /* 0x000fe20008000000 */
[C---:B------:R-:W-:Y:S01]  /*0a40*/  IADD3 R20, PT, PT, R16.reuse, -0x2, RZ ;  /* 0xfffffffe10147810 */ /* 0x040fe20007ffe0ff */
[----:B------:R-:W-:Y:S01]  /*0a50*/  VIADD R30, R16, 0xffffffff ;  /* 0xffffffff101e7836 */ /* 0x000fe20000000000 */
[C---:B------:R-:W-:Y:S02]  /*0a60*/  ISETP.GT.AND P2, PT, R31.reuse, UR8, PT ;  /* 0x000000081f007c0c */ /* 0x040fe4000bf44270 */
[----:B------:R-:W-:Y:S02]  /*0a70*/  ISETP.GT.AND P3, PT, R20, UR8, PT ;  /* 0x0000000814007c0c */ /* 0x000fe4000bf64270 */
[C---:B------:R-:W-:Y:S01]  /*0a80*/  ISETP.GT.AND P2, PT, R31.reuse, RZ, !P2 ;  /* 0x000000ff1f00720c */ /* 0x040fe20005744270 */
[----:B------:R-:W1:Y:S01]  /*0a90*/  LDC.64 R20, c[0x0][0x388] ;  /* 0x0000e200ff147b82 */ /* 0x000e620000000a00 */
[----:B------:R-:W-:-:S02]  /*0aa0*/  ISETP.LT.U32.AND P3, PT, R31, 0x7fffffff, !P3 ;  /* 0x7fffffff1f00780c */ /* 0x000fc40005f61070 */
[----:B------:R-:W-:Y:S02]  /*0ab0*/  PLOP3.LUT P2, PT, P0, P2, PT, 0x80, 0x8 ;  /* 0x000000000008781c */ /* 0x000fe40000745070 */
[----:B------:R-:W-:Y:S02]  /*0ac0*/  ISETP.GT.AND P4, PT, R30, UR8, PT ;  /* 0x000000081e007c0c */ /* 0x000fe4000bf84270 */
[----:B------:R-:W-:Y:S01]  /*0ad0*/  PLOP3.LUT P3, PT, P0, P3, PT, 0x80, 0x8 ;  /* 0x000000000008781c */ /* 0x000fe20000767070 */
[----:B------:R-:W2:Y:S01]  /*0ae0*/  LDC.64 R32, c[0x0][0x388] ;  /* 0x0000e200ff207b82 */ /* 0x000ea20000000a00 */
[----:B------:R-:W-:Y:S02]  /*0af0*/  ISETP.GT.AND P1, PT, R16, UR8, PT ;  /* 0x0000000810007c0c */ /* 0x000fe4000bf24270 */
[----:B------:R-:W-:-:S05]  /*0b00*/  ISETP.GT.AND P4, PT, R30, RZ, !P4 ;  /* 0x000000ff1e00720c */ /* 0x000fca0006784270 */
[----:B0-----:R-:W-:Y:S01]  /*0b10*/  @P2 IMAD.WIDE R34, R14, 0x4, R18 ;  /* 0x000000040e222825 */ /* 0x001fe200078e0212 */
[----:B------:R-:W0:Y:S03]  /*0b20*/  LDC.64 R36, c[0x0][0x380] ;  /* 0x0000e000ff247b82 */ /* 0x000e260000000a00 */
[----:B-1----:R-:W-:-:S05]  /*0b30*/  @P2 IMAD.WIDE R20, R27, 0x4, R20 ;  /* 0x000000041b142825 */ /* 0x002fca00078e0214 */
[----:B------:R-:W1:Y:S01]  /*0b40*/  LDC.64 R18, c[0x0][0x380] ;  /* 0x0000e000ff127b82 */ /* 0x000e620000000a00 */
[----:B------:R-:W-:Y:S01]  /*0b50*/  ISETP.GT.AND P1, PT, R16, RZ, !P1 ;  /* 0x000000ff1000720c */ /* 0x000fe20004f24270 */
[----:B------:R-:W3:Y:S01]  /*0b60*/  @P2 LDG.E R34, desc[UR18][R34.64] ;  /* 0x0000001222222981 */ /* 0x000ee2000c1e1900 */
[----:B------:R-:W-:-:S03]  /*0b70*/  PLOP3.LUT P4, PT, P0, P4, PT, 0x80, 0x8 ;  /* 0x000000000008781c */ /* 0x000fc60000789070 */
[----:B------:R4:W3:Y:S01]  /*0b80*/  @P2 LDG.E R30, desc[UR18][R20.64] ;  /* 0x00000012141e2981 */ /* 0x0008e2000c1e1900 */
[----:B------:R-:W-:Y:S01]  /*0b90*/  PLOP3.LUT P1, PT, P0, P1, PT, 0x80, 0x8 ;  /* 0x000000000008781c */ /* 0x000fe20000723070 */
[----:B--2---:R-:W-:-:S06]  /*0ba0*/  @P3 IMAD.WIDE R32, R26, 0x4, R32 ;  /* 0x000000041a203825 */ /* 0x004fcc00078e0220 */
[----:B------:R-:W2:Y:S01]  /*0bb0*/  @P3 LDG.E R32, desc[UR18][R32.64] ;  /* 0x0000001220203981 */ /* 0x000ea2000c1e1900 */
[----:B----4-:R-:W4:Y:S01]  /*0bc0*/  LDC.64 R20, c[0x0][0x388] ;  /* 0x0000e200ff147b82 */ /* 0x010f220000000a00 */
[----:B0-----:R-:W-:-:S06]  /*0bd0*/  @P4 IMAD.WIDE R36, R10, 0x4, R36 ;  /* 0x000000040a244825 */ /* 0x001fcc00078e0224 */
[----:B------:R-:W5:Y:S01]  /*0be0*/  @P4 LDG.E R36, desc[UR18][R36.64] ;  /* 0x0000001224244981 */ /* 0x000f62000c1e1900 */
[----:B-1----:R-:W-:-:S05]  /*0bf0*/  @P3 IMAD.WIDE R18, R28, 0x4, R18 ;  /* 0x000000041c123825 */ /* 0x002fca00078e0212 */
[----:B------:R0:W2:Y:S02]  /*0c00*/  @P3 LDG.E R31, desc[UR18][R18.64] ;  /* 0x00000012121f3981 */ /* 0x0000a4000c1e1900 */
[----:B0-----:R-:W0:Y:S01]  /*0c10*/  LDC.64 R18, c[0x0][0x380] ;  /* 0x0000e000ff127b82 */ /* 0x001e220000000a00 */
[----:B----4-:R-:W-:-:S06]  /*0c20*/  @P4 IMAD.WIDE R20, R25, 0x4, R20 ;  /* 0x0000000419144825 */ /* 0x010fcc00078e0214 */
[----:B------:R-:W5:Y:S01]  /*0c30*/  @P4 LDG.E R20, desc[UR18][R20.64] ;  /* 0x0000001214144981 */ /* 0x000f62000c1e1900 */
[----:B0-----:R-:W-:-:S05]  /*0c40*/  @P1 IMAD.WIDE R18, R9, 0x4, R18 ;  /* 0x0000000409121825 */ /* 0x001fca00078e0212 */
[----:B------:R0:W4:Y:S02]  /*0c50*/  @P1 LDG.E R33, desc[UR18][R18.64] ;  /* 0x0000001212211981 */ /* 0x000124000c1e1900 */
[----:B0-----:R-:W0:Y:S02]  /*0c60*/  LDC.64 R18, c[0x0][0x388] ;  /* 0x0000e200ff127b82 */ /* 0x001e240000000a00 */
[----:B0-----:R-:W-:-:S05]  /*0c70*/  @P1 IMAD.WIDE R18, R24, 0x4, R18 ;  /* 0x0000000418121825 */ /* 0x001fca00078e0212 */
[----:B------:R0:W4:Y:S02]  /*0c80*/  @P1 LDG.E R35, desc[UR18][R18.64] ;  /* 0x0000001212231981 */ /* 0x000124000c1e1900 */
[----:B0-----:R-:W-:Y:S02]  /*0c90*/  VIADD R18, R16, 0x3 ;  /* 0x0000000310127836 */ /* 0x001fe40000000000 */
[----:B---3--:R-:W-:Y:S01]  /*0ca0*/  @P2 FFMA R3, R34, R30, R3 ;  /* 0x0000001e22032223 */ /* 0x008fe20000000003 */
[----:B------:R-:W-:-:S04]  /*0cb0*/  IADD3 R34, PT, PT, R16, 0x1, RZ ;  /* 0x0000000110227810 */ /* 0x000fc80007ffe0ff */
[----:B------:R-:W-:-:S04]  /*0cc0*/  ISETP.GT.AND P2, PT, R34, UR8, PT ;  /* 0x0000000822007c0c */ /* 0x000fc8000bf44270 */
[----:B------:R-:W-:Y:S01]  /*0cd0*/  ISETP.GT.AND P2, PT, R34, RZ, !P2 ;  /* 0x000000ff2200720c */ /* 0x000fe20005744270 */
[----:B--2---:R-:W-:Y:S02]  /*0ce0*/  @P3 FFMA R3, R31, R32, R3 ;  /* 0x000000201f033223 */ /* 0x004fe40000000003 */
[----:B------:R-:W0:Y:S01]  /*0cf0*/  LDC.64 R30, c[0x0][0x380] ;  /* 0x0000e000ff1e7b82 */ /* 0x000e220000000a00 */
[----:B------:R-:W-:Y:S02]  /*0d00*/  PLOP3.LUT P2, PT, P0, P2, PT, 0x80, 0x8 ;  /* 0x000000000008781c */ /* 0x000fe40000745070 */
[----:B------:R-:W-:Y:S01]  /*0d10*/  IADD3 R32, PT, PT, R16, 0x2, RZ ;  /* 0x0000000210207810 */ /* 0x000fe20007ffe0ff */
[----:B-----5:R-:W-:-:S04]  /*0d20*/  @P4 FFMA R3, R36, R20, R3 ;  /* 0x0000001424034223 */ /* 0x020fc80000000003 */
[----:B------:R-:W1:Y:S01]  /*0d30*/  LDC.64 R20, c[0x0][0x388] ;  /* 0x0000e200ff147b82 */ /* 0x000e620000000a00 */
[----:B------:R-:W-:Y:S02]  /*0d40*/  ISETP.GT.AND P4, PT, R32, UR8, PT ;  /* 0x0000000820007c0c */ /* 0x000fe4000bf84270 */
[----:B------:R-:W-:Y:S02]  /*0d50*/  ISETP.GT.AND P3, PT, R18, UR8, PT ;  /* 0x0000000812007c0c */ /* 0x000fe4000bf64270 */
[----:B------:R-:W-:Y:S02]  /*0d60*/  ISETP.GT.AND P4, PT, R32, RZ, !P4 ;  /* 0x000000ff2000720c */ /* 0x000fe40006784270 */
[----:B------:R-:W-:Y:S02]  /*0d70*/  ISETP.GT.AND P3, PT, R18, RZ, !P3 ;  /* 0x000000ff1200720c */ /* 0x000fe40005f64270 */
[----:B------:R-:W-:Y:S01]  /*0d80*/  IADD3 R18, PT, PT, R16, 0x4, RZ ;  /* 0x0000000410127810 */ /* 0x000fe20007ffe0ff */
[----:B0-----:R-:W-:-:S02]  /*0d90*/  @P2 IMAD.WIDE R36, R11, 0x4, R30 ;  /* 0x000000040b242825 */ /* 0x001fc400078e021e */
[----:B------:R-:W0:Y:S01]  /*0da0*/  LDC.64 R30, c[0x0][0x388] ;  /* 0x0000e200ff1e7b82 */ /* 0x000e220000000a00 */
[----:B------:R-:W-:-:S03]  /*0db0*/  PLOP3.LUT P3, PT, P0, P3, PT, 0x80, 0x8 ;  /* 0x000000000008781c */ /* 0x000fc60000767070 */
[----:B------:R-:W2:Y:S01]  /*0dc0*/  @P2 LDG.E R36, desc[UR18][R36.64] ;  /* 0x0000001224242981 */ /* 0x000ea2000c1e1900 */
[----:B----4-:R-:W-:Y:S01]  /*0dd0*/  @P1 FFMA R3, R33, R35, R3 ;  /* 0x0000002321031223 */ /* 0x010fe20000000003 */
[----:B------:R-:W-:Y:S01]  /*0de0*/  PLOP3.LUT P1, PT, P0, P4, PT, 0x80, 0x8 ;  /* 0x000000000008781c */ /* 0x000fe20000729070 */
[----:B-1----:R-:W-:Y:S01]  /*0df0*/  @P2 IMAD.WIDE R32, R23, 0x4, R20 ;  /* 0x0000000417202825 */ /* 0x002fe200078e0214 */
[C---:B------:R-:W-:Y:S01]  /*0e00*/  ISETP.GT.AND P4, PT, R18.reuse, UR8, PT ;  /* 0x0000000812007c0c */ /* 0x040fe2000bf84270 */
[----:B------:R-:W1:Y:S03]  /*0e10*/  LDC.64 R20, c[0x0][0x380] ;  /* 0x0000e000ff147b82 */ /* 0x000e660000000a00 */
[----:B------:R-:W-:Y:S01]  /*0e20*/  ISETP.GT.AND P4, PT, R18, RZ, !P4 ;  /* 0x000000ff1200720c */ /* 0x000fe20006784270 */
[----:B------:R-:W2:Y:S04]  /*0e30*/  @P2 LDG.E R32, desc[UR18][R32.64] ;  /* 0x0000001220202981 */ /* 0x000ea8000c1e1900 */
[----:B------:R-:W3:Y:S01]  /*0e40*/  LDC.64 R18, c[0x0][0x380] ;  /* 0x0000e000ff127b82 */ /* 0x000ee20000000a00 */
[----:B------:R-:W-:Y:S01]  /*0e50*/  PLOP3.LUT P4, PT, P0, P4, PT, 0x80, 0x8 ;  /* 0x000000000008781c */ /* 0x000fe20000789070 */
[----:B0-----:R-:W-:-:S06]  /*0e60*/  @P1 IMAD.WIDE R30, R22, 0x4, R30 ;  /* 0x00000004161e1825 */ /* 0x001fcc00078e021e */
[----:B------:R-:W0:Y:S01]  /*0e70*/  LDC.64 R34, c[0x0][0x380] ;  /* 0x0000e000ff227b82 */ /* 0x000e220000000a00 */
[----:B------:R-:W4:Y:S01]  /*0e80*/  @P1 LDG.E R30, desc[UR18][R30.64] ;  /* 0x000000121e1e1981 */ /* 0x000f22000c1e1900 */
[----:B-1----:R-:W-:-:S05]  /*0e90*/  @P3 IMAD.WIDE R20, R12, 0x4, R20 ;  /* 0x000000040c143825 */ /* 0x002fca00078e0214 */
[----:B------:R1:W5:Y:S01]  /*0ea0*/  @P3 LDG.E R31, desc[UR18][R20.64] ;  /* 0x00000012141f3981 */ /* 0x000362000c1e1900 */
[----:B---3--:R-:W-:-:S05]  /*0eb0*/  @P4 IMAD.WIDE R18, R13, 0x4, R18 ;  /* 0x000000040d124825 */ /* 0x008fca00078e0212 */
[----:B------:R3:W5:Y:S01]  /*0ec0*/  @P4 LDG.E R37, desc[UR18][R18.64] ;  /* 0x0000001212254981 */ /* 0x000762000c1e1900 */
[----:B-1----:R-:W1:Y:S08]  /*0ed0*/  LDC.64 R20, c[0x0][0x388] ;  /* 0x0000e200ff147b82 */ /* 0x002e700000000a00 */
[----:B---3--:R-:W3:Y:S01]  /*0ee0*/  LDC.64 R18, c[0x0][0x388] ;  /* 0x0000e200ff127b82 */ /* 0x008ee20000000a00 */
[----:B0-----:R-:W-:-:S06]  /*0ef0*/  @P1 IMAD.WIDE R34, R15, 0x4, R34 ;  /* 0x000000040f221825 */ /* 0x001fcc00078e0222 */
[----:B------:R-:W4:Y:S01]  /*0f00*/  @P1 LDG.E R34, desc[UR18][R34.64] ;  /* 0x0000001222221981 */ /* 0x000f22000c1e1900 */
[----:B-1----:R-:W-:-:S05]  /*0f10*/  @P3 IMAD.WIDE R20, R17, 0x4, R20 ;  /* 0x0000000411143825 */ /* 0x002fca00078e0214 */
[----:B------:R0:W5:Y:S01]  /*0f20*/  @P3 LDG.E R33, desc[UR18][R20.64] ;  /* 0x0000001214213981 */ /* 0x000162000c1e1900 */
[----:B---3--:R-:W-:-:S05]  /*0f30*/  @P4 IMAD.WIDE R18, R29, 0x4, R18 ;  /* 0x000000041d124825 */ /* 0x008fca00078e0212 */
[----:B------:R-:W3:Y:S01]  /*0f40*/  @P4 LDG.E R35, desc[UR18][R18.64] ;  /* 0x0000001212234981 */ /* 0x000ee2000c1e1900 */
[----:B0-----:R-:W0:Y:S01]  /*0f50*/  LDC R20, c[0x0][0x3a8] ;  /* 0x0000ea00ff147b82 */ /* 0x001e220000000800 */
[----:B------:R-:W-:-:S04]  /*0f60*/  UIADD3 UR16, UPT, UPT, UR16, 0x8, URZ ;  /* 0x0000000810107890 */ /* 0x000fc8000fffe0ff */
[----:B------:R-:W-:Y:S01]  /*0f70*/  UISETP.NE.AND UP2, UPT, UR16, URZ, UPT ;  /* 0x000000ff1000728c */ /* 0x000fe2000bf45270 */
[----:B------:R-:W-:Y:S01]  /*0f80*/  VIADD R16, R16, 0x8 ;  /* 0x0000000810107836 */ /* 0x000fe20000000000 */
[C---:B0-----:R-:W-:Y:S01]  /*0f90*/  LEA R29, R20.reuse, R29, 0x3 ;  /* 0x0000001d141d7211 */ /* 0x041fe200078e18ff */
[C---:B------:R-:W-:Y:S01]  /*0fa0*/  IMAD R17, R20.reuse, 0x8, R17 ;  /* 0x0000000814117824 */ /* 0x040fe200078e0211 */
[C---:B------:R-:W-:Y:S01]  /*0fb0*/  LEA R22, R20.reuse, R22, 0x3 ;  /* 0x0000001614167211 */ /* 0x040fe200078e18ff */
[C---:B------:R-:W-:Y:S01]  /*0fc0*/  IMAD R24, R20.reuse, 0x8, R24 ;  /* 0x0000000814187824 */ /* 0x040fe200078e0218 */
[C---:B------:R-:W-:Y:S01]  /*0fd0*/  LEA R23, R20.reuse, R23, 0x3 ;  /* 0x0000001714177211 */ /* 0x040fe200078e18ff */
[C---:B------:R-:W-:Y:S01]  /*0fe0*/  IMAD R27, R20.reuse, 0x8, R27 ;  /* 0x00000008141b7824 */ /* 0x040fe200078e021b */
[C---:B------:R-:W-:Y:S02]  /*0ff0*/  LEA R25, R20.reuse, R25, 0x3 ;  /* 0x0000001914197211 */ /* 0x040fe400078e18ff */
[----:B------:R-:W-:Y:S01]  /*1000*/  LEA R26, R20, R26, 0x3 ;  /* 0x0000001a141a7211 */ /* 0x000fe200078e18ff */
[----:B--2---:R-:W-:-:S02]  /*1010*/  @P2 FFMA R3, R36, R32, R3 ;  /* 0x0000002024032223 */ /* 0x004fc40000000003 */
[----:B------:R-:W0:Y:S02]  /*1020*/  LDC R32, c[0x0][0x3a4] ;  /* 0x0000e900ff207b82 */ /* 0x000e240000000800 */
[C---:B0-----:R-:W-:Y:S01]  /*1030*/  LEA R28, R32.reuse, R28, 0x3 ;  /* 0x0000001c201c7211 */ /* 0x041fe200078e18ff */
[C---:B------:R-:W-:Y:S01]  /*1040*/  IMAD R9, R32.reuse, 0x8, R9 ;  /* 0x0000000820097824 */ /* 0x040fe200078e0209 */
[C---:B------:R-:W-:Y:S01]  /*1050*/  LEA R10, R32.reuse, R10, 0x3 ;  /* 0x0000000a200a7211 */ /* 0x040fe200078e18ff */
[C---:B------:R-:W-:Y:S01]  /*1060*/  IMAD R12, R32.reuse, 0x8, R12 ;  /* 0x00000008200c7824 */ /* 0x040fe200078e020c */
[C---:B------:R-:W-:Y:S02]  /*1070*/  LEA R11, R32.reuse, R11, 0x3 ;  /* 0x0000000b200b7211 */ /* 0x040fe400078e18ff */
[C---:B------:R-:W-:Y:S02]  /*1080*/  LEA R15, R32.reuse, R15, 0x3 ;  /* 0x0000000f200f7211 */ /* 0x040fe400078e18ff */
[----:B------:R-:W-:-:S02]  /*1090*/  LEA R13, R32, R13, 0x3 ;  /* 0x0000000d200d7211 */ /* 0x000fc400078e18ff */
[----:B------:R-:W-:Y:S01]  /*10a0*/  LEA R14, R32, R14, 0x3 ;  /* 0x0000000e200e7211 */ /* 0x000fe200078e18ff */
[----:B----4-:R-:W-:-:S04]  /*10b0*/  @P1 FFMA R3, R34, R30, R3 ;  /* 0x0000001e22031223 */ /* 0x010fc80000000003 */
[----:B-----5:R-:W-:-:S04]  /*10c0*/  @P3 FFMA R3, R31, R33, R3 ;  /* 0x000000211f033223 */ /* 0x020fc80000000003 */
[----:B---3--:R-:W-:Y:S01]  /*10d0*/  @P4 FFMA R3, R37, R35, R3 ;  /* 0x0000002325034223 */ /* 0x008fe20000000003 */
[----:B------:R-:W-:Y:S06]  /*10e0*/  BRA.U UP2, `(.L_x_47) ;  /* 0xfffffff902487547 */ /* 0x000fec000b83ffff */
[----:B------:R-:W-:-:S07]  /*10f0*/  MOV R9, UR17 ;  /* 0x0000001100097c02 */ /* 0x000fce0008000f00 */
.L_x_46:
[----:B------:R-:W-:-:S09]  /*1100*/  UISETP.NE.AND UP2, UPT, UR6, URZ, UPT ;  /* 0x000000ff0600728c */ /* 0x000fd2000bf45270 */
[----:B------:R-:W-:Y:S05]  /*1110*/  BRA.U !UP2, `(.L_x_48) ;  /* 0x000000090a247547 */ /* 0x000fea000b800000 */
[----:B------:R-:W-:Y:S02]  /*1120*/  UIADD3 UR9, UPT, UPT, UR6, -0x1, URZ ;  /* 0xffffffff06097890 */ /* 0x000fe4000fffe0ff */
[----:B------:R-:W-:Y:S02]  /*1130*/  ULOP3.LUT UP3, UR10, UR8, 0x3, URZ, 0xc0, !UPT ;  /* 0x00000003080a7892 */ /* 0x000fe4000f86c0ff */
[----:B------:R-:W-:-:S09]  /*1140*/  UISETP.GE.U32.AND UP2, UPT, UR9, 0x3, UPT ;  /* 0x000000030900788c */ /* 0x000fd2000bf46070 */
[----:B------:R-:W-:Y:S05]  /*1150*/  BRA.U !UP2, `(.L_x_49) ;  /* 0x000000050a1c7547 */ /* 0x000fea000b800000 */
[----:B------:R-:W-:Y:S01]  /*1160*/  IADD3 R17, PT, PT, R4, R9, RZ ;  /* 0x0000000904117210 */ /* 0x000fe20007ffe0ff */
[----:B------:R-:W0:Y:S03]  /*1170*/  LDC.64 R18, c[0x0][0x380] ;  /* 0x0000e000ff127b82 */ /* 0x000e260000000a00 */
[C---:B------:R-:W-:Y:S01]  /*1180*/  ISETP.GT.AND P1, PT, R17.reuse, UR8, PT ;  /* 0x0000000811007c0c */ /* 0x040fe2000bf24270 */
[C---:B------:R-:W-:Y:S01]  /*1190*/  VIADD R10, R17.reuse, 0x1 ;  /* 0x00000001110a7836 */ /* 0x040fe20000000000 */
[C---:B------:R-:W-:Y:S02]  /*11a0*/  IADD3 R29, PT, PT, R17.reuse, 0x2, RZ ;  /* 0x00000002111d7810 */ /* 0x040fe40007ffe0ff */
[----:B------:R-:W-:Y:S01]  /*11b0*/  ISETP.GT.AND P1, PT, R17, RZ, !P1 ;  /* 0x000000ff1100720c */ /* 0x000fe20004f24270 */
[----:B------:R-:W1:Y:S01]  /*11c0*/  LDC.64 R22, c[0x0][0x388] ;  /* 0x0000e200ff167b82 */ /* 0x000e620000000a00 */
[----:B------:R-:W-:-:S02]  /*11d0*/  ISETP.GT.AND P2, PT, R10, UR8, PT ;  /* 0x000000080a007c0c */ /* 0x000fc4000bf44270 */
[----:B------:R-:W-:Y:S02]  /*11e0*/  PLOP3.LUT P1, PT, P0, P1, PT, 0x80, 0x8 ;  /* 0x000000000008781c */ /* 0x000fe40000723070 */
[C---:B------:R-:W-:Y:S02]  /*11f0*/  ISETP.LT.U32.AND P2, PT, R17.reuse, 0x7fffffff, !P2 ;  /* 0x7fffffff1100780c */ /* 0x040fe40005741070 */
[----:B------:R-:W-:Y:S01]  /*1200*/  IADD3 R27, PT, PT, R17, 0x3, RZ ;  /* 0x00000003111b7810 */ /* 0x000fe20007ffe0ff */
[----:B------:R-:W2:Y:S01]  /*1210*/  LDC.64 R20, c[0x0][0x380] ;  /* 0x0000e000ff147b82 */ /* 0x000ea20000000a00 */
[----:B------:R-:W-:Y:S02]  /*1220*/  PLOP3.LUT P2, PT, P0, P2, PT, 0x80, 0x8 ;  /* 0x000000000008781c */ /* 0x000fe40000745070 */
[----:B------:R-:W-:Y:S02]  /*1230*/  ISETP.GT.AND P4, PT, R29, UR8, PT ;  /* 0x000000081d007c0c */ /* 0x000fe4000bf84270 */
[----:B------:R-:W-:-:S02]  /*1240*/  ISETP.GT.AND P3, PT, R27, UR8, PT ;  /* 0x000000081b007c0c */ /* 0x000fc4000bf64270 */
[----:B------:R-:W-:Y:S01]  /*1250*/  ISETP.GT.AND P4, PT, R29, RZ, !P4 ;  /* 0x000000ff1d00720c */ /* 0x000fe20006784270 */
[----:B------:R-:W3:Y:S01]  /*1260*/  @P1 LDC R11, c[0x0][0x3a4] ;  /* 0x0000e900ff0b1b82 */ /* 0x000ee20000000800 */
[----:B------:R-:W-:Y:S01]  /*1270*/  @P1 IMAD.IADD R10, R8, 0x1, R17 ;  /* 0x00000001080a1824 */ /* 0x000fe200078e0211 */
[----:B------:R-:W-:Y:S02]  /*1280*/  ISETP.GT.AND P3, PT, R27, RZ, !P3 ;  /* 0x000000ff1b00720c */ /* 0x000fe40005f64270 */
[----:B------:R-:W-:Y:S02]  /*1290*/  PLOP3.LUT P4, PT, P0, P4, PT, 0x80, 0x8 ;  /* 0x000000000008781c */ /* 0x000fe40000789070 */
[----:B------:R-:W-:Y:S02]  /*12a0*/  PLOP3.LUT P3, PT, P0, P3, PT, 0x80, 0x8 ;  /* 0x000000000008781c */ /* 0x000fe40000767070 */
[----:B------:R-:W4:Y:S08]  /*12b0*/  @P1 LDC R12, c[0x0][0x3a8] ;  /* 0x0000ea00ff0c1b82 */ /* 0x000f300000000800 */
[----:B------:R-:W5:Y:S01]  /*12c0*/  @P2 LDC R16, c[0x0][0x3a4] ;  /* 0x0000e900ff102b82 */ /* 0x000f620000000800 */
[----:B---3--:R-:W-:-:S07]  /*12d0*/  @P1 IMAD R11, R10, R11, R5 ;  /* 0x0000000b0a0b1224 */ /* 0x008fce00078e0205 */
[----:B------:R-:W3:Y:S01]  /*12e0*/  @P2 LDC R28, c[0x0][0x3a8] ;  /* 0x0000ea00ff1c2b82 */ /* 0x000ee20000000800 */
[----:B0-----:R-:W-:Y:S01]  /*12f0*/  @P1 IMAD.WIDE R18, R11, 0x4, R18 ;  /* 0x000000040b121825 */ /* 0x001fe200078e0212 */
[----:B------:R-:W-:-:S06]  /*1300*/  @P1 IADD3 R11, PT, PT, R9, UR21, RZ ;  /* 0x00000015090b1c10 */ /* 0x000fcc000fffe0ff */
[----:B------:R-:W0:Y:S01]  /*1310*/  @P4 LDC R30, c[0x0][0x3a4] ;  /* 0x0000e900ff1e4b82 */ /* 0x000e220000000800 */
[----:B----4-:R-:W-:Y:S01]  /*1320*/  @P1 IMAD R11, R11, R12, R2 ;  /* 0x0000000c0b0b1224 */ /* 0x010fe200078e0202 */
[----:B------:R4:W4:Y:S01]  /*1330*/  @P1 LDG.E R24, desc[UR18][R18.64] ;  /* 0x0000001212181981 */ /* 0x000922000c1e1900 */
[----:B------:R-:W-:Y:S02]  /*1340*/  @P2 IMAD R17, R7, UR8, R17 ;  /* 0x0000000807112c24 */ /* 0x000fe4000f8e0211 */
[----:B-1----:R-:W-:-:S03]  /*1350*/  @P1 IMAD.WIDE R22, R11, 0x4, R22 ;  /* 0x000000040b161825 */ /* 0x002fc600078e0216 */
[----:B------:R-:W1:Y:S01]  /*1360*/  @P4 LDC R31, c[0x0][0x3a8] ;  /* 0x0000ea00ff1f4b82 */ /* 0x000e620000000800 */
[----:B-----5:R-:W-:-:S07]  /*1370*/  @P2 IMAD R33, R17, R16, R5 ;  /* 0x0000001011212224 */ /* 0x020fce00078e0205 */
[----:B------:R-:W5:Y:S01]  /*1380*/  LDC.64 R14, c[0x0][0x388] ;  /* 0x0000e200ff0e7b82 */ /* 0x000f620000000a00 */
[----:B------:R-:W-:-:S07]  /*1390*/  @P2 IADD3 R35, PT, PT, R9, UR21, RZ ;  /* 0x0000001509232c10 */ /* 0x000fce000fffe0ff */
[----:B------:R-:W5:Y:S08]  /*13a0*/  LDC.64 R10, c[0x0][0x380] ;  /* 0x0000e000ff0a7b82 */ /* 0x000f700000000a00 */
[----:B------:R-:W5:Y:S08]  /*13b0*/  LDC.64 R12, c[0x0][0x388] ;  /* 0x0000e200ff0c7b82 */ /* 0x000f700000000a00 */
[----:B------:R-:W5:Y:S08]  /*13c0*/  @P3 LDC R26, c[0x0][0x3a4] ;  /* 0x0000e900ff1a3b82 */ /* 0x000f700000000800 */
[----:B------:R-:W5:Y:S01]  /*13d0*/  @P3 LDC R25, c[0x0][0x3a8] ;  /* 0x0000ea00ff193b82 */ /* 0x000f620000000800 */
[----:B--2---:R-:W-:-:S04]  /*13e0*/  @P2 IMAD.WIDE R20, R33, 0x4, R20 ;  /* 0x0000000421142825 */ /* 0x004fc800078e0214 */
[----:B------:R-:W-:Y:S01]  /*13f0*/  IMAD.U32 R32, RZ, RZ, UR21 ;  /* 0x00000015ff207e24 */ /* 0x000fe2000f8e00ff */
[C---:B------:R-:W-:Y:S01]  /*1400*/  @P4 IADD3 R29, PT, PT, R8.reuse, R29, RZ ;  /* 0x0000001d081d4210 */ /* 0x040fe20007ffe0ff */
[----:B------:R2:W5:Y:S01]  /*1410*/  @P1 LDG.E R22, desc[UR18][R22.64] ;  /* 0x0000001216161981 */ /* 0x000562000c1e1900 */
[----:B------:R-:W5:Y:S01]  /*1420*/  LDC.64 R16, c[0x0][0x380] ;  /* 0x0000e000ff107b82 */ /* 0x000f620000000a00 */
[----:B---3--:R-:W-:Y:S01]  /*1430*/  @P2 IMAD R33, R35, R28, R28 ;  /* 0x0000001c23212224 */ /* 0x008fe200078e021c */
[--C-:B------:R-:W-:Y:S01]  /*1440*/  @P4 IADD3 R28, PT, PT, R9, 0x2, R32.reuse ;  /* 0x00000002091c4810 */ /* 0x100fe20007ffe020 */
[----:B------:R-:W-:Y:S01]  /*1450*/  @P3 IMAD.IADD R27, R8, 0x1, R27 ;  /* 0x00000001081b3824 */ /* 0x000fe200078e021b */
[----:B------:R-:W3:Y:S04]  /*1460*/  @P2 LDG.E R20, desc[UR18][R20.64] ;  /* 0x0000001214142981 */ /* 0x000ee8000c1e1900 */
[----:B----4-:R-:W4:Y:S01]  /*1470*/  LDC.64 R18, c[0x0][0x388] ;  /* 0x0000e200ff127b82 */ /* 0x010f220000000a00 */
[----:B------:R-:W-:Y:S01]  /*1480*/  @P2 IADD3 R33, PT, PT, R2, R33, RZ ;  /* 0x0000002102212210 */ /* 0x000fe20007ffe0ff */
[----:B0-----:R-:W-:Y:S01]  /*1490*/  @P4 IMAD R29, R29, R30, R5 ;  /* 0x0000001e1d1d4224 */ /* 0x001fe200078e0205 */
[----:B--2---:R-:W-:Y:S01]  /*14a0*/  @P3 IADD3 R23, PT, PT, R9, 0x3, R32 ;  /* 0x0000000309173810 */ /* 0x004fe20007ffe020 */
[----:B-1----:R-:W-:-:S02]  /*14b0*/  @P4 IMAD R31, R28, R31, R2 ;  /* 0x0000001f1c1f4224 */ /* 0x002fc400078e0202 */
[----:B-----5:R-:W-:-:S04]  /*14c0*/  @P2 IMAD.WIDE R14, R33, 0x4, R14 ;  /* 0x00000004210e2825 */ /* 0x020fc800078e020e */
[----:B------:R-:W-:Y:S02]  /*14d0*/  @P4 IMAD.WIDE R10, R29, 0x4, R10 ;  /* 0x000000041d0a4825 */ /* 0x000fe400078e020a */
[----:B------:R-:W3:Y:S02]  /*14e0*/  @P2 LDG.E R14, desc[UR18][R14.64] ;  /* 0x000000120e0e2981 */ /* 0x000ee4000c1e1900 */
[----:B------:R-:W-:Y:S02]  /*14f0*/  @P4 IMAD.WIDE R12, R31, 0x4, R12 ;  /* 0x000000041f0c4825 */ /* 0x000fe400078e020c */
[----:B------:R-:W2:Y:S02]  /*1500*/  @P4 LDG.E R10, desc[UR18][R10.64] ;  /* 0x000000120a0a4981 */ /* 0x000ea4000c1e1900 */
[----:B------:R-:W-:Y:S02]  /*1510*/  @P3 IMAD R27, R27, R26, R5 ;  /* 0x0000001a1b1b3224 */ /* 0x000fe400078e0205 */
[----:B------:R-:W-:Y:S01]  /*1520*/  @P3 IMAD R23, R23, R25, R2 ;  /* 0x0000001917173224 */ /* 0x000fe200078e0202 */
[----:B------:R-:W2:Y:S01]  /*1530*/  @P4 LDG.E R12, desc[UR18][R12.64] ;  /* 0x000000120c0c4981 */ /* 0x000ea2000c1e1900 */
[----:B------:R-:W-:-:S04]  /*1540*/  @P3 IMAD.WIDE R16, R27, 0x4, R16 ;  /* 0x000000041b103825 */ /* 0x000fc800078e0210 */
[----:B----4-:R-:W-:Y:S02]  /*1550*/  @P3 IMAD.WIDE R18, R23, 0x4, R18 ;  /* 0x0000000417123825 */ /* 0x010fe400078e0212 */
[----:B------:R-:W4:Y:S04]  /*1560*/  @P3 LDG.E R16, desc[UR18][R16.64] ;  /* 0x0000001210103981 */ /* 0x000f28000c1e1900 */
[----:B------:R-:W4:Y:S01]  /*1570*/  @P3 LDG.E R18, desc[UR18][R18.64] ;  /* 0x0000001212123981 */ /* 0x000f22000c1e1900 */
[----:B------:R-:W-:Y:S01]  /*1580*/  IADD3 R9, PT, PT, R9, 0x4, RZ ;  /* 0x0000000409097810 */ /* 0x000fe20007ffe0ff */
[----:B------:R-:W-:-:S04]  /*1590*/  @P1 FFMA R3, R24, R22, R3 ;  /* 0x0000001618031223 */ /* 0x000fc80000000003 */
[----:B---3--:R-:W-:-:S04]  /*15a0*/  @P2 FFMA R3, R20, R14, R3 ;  /* 0x0000000e14032223 */ /* 0x008fc80000000003 */
[----:B--2---:R-:W-:-:S04]  /*15b0*/  @P4 FFMA R3, R10, R12, R3 ;  /* 0x0000000c0a034223 */ /* 0x004fc80000000003 */
[----:B----4-:R-:W-:-:S07]  /*15c0*/  @P3 FFMA R3, R16, R18, R3 ;  /* 0x0000001210033223 */ /* 0x010fce0000000003 */
.L_x_49:
[----:B------:R-:W-:Y:S05]  /*15d0*/  BRA.U !UP3, `(.L_x_48) ;  /* 0x000000010bf47547 */ /* 0x000fea000b800000 */
[----:B------:R-:W-:Y:S02]  /*15e0*/  UISETP.NE.AND UP2, UPT, UR10, 0x1, UPT ;  /* 0x000000010a00788c */ /* 0x000fe4000bf45270 */
[----:B------:R-:W-:-:S04]  /*15f0*/  ULOP3.LUT UR9, UR8, 0x1, URZ, 0xc0, !UPT ;  /* 0x0000000108097892 */ /* 0x000fc8000f8ec0ff */
[----:B------:R-:W-:-:S03]  /*1600*/  UISETP.NE.U32.AND UP3, UPT, UR9, 0x1, UPT ;  /* 0x000000010900788c */ /* 0x000fc6000bf65070 */
[----:B------:R-:W-:Y:S08]  /*1610*/  BRA.U !UP2, `(.L_x_50) ;  /* 0x000000010a907547 */ /* 0x000ff0000b800000 */
[----:B------:R-:W-:Y:S01]  /*1620*/  IADD3 R20, PT, PT, R4, R9, RZ ;  /* 0x0000000904147210 */ /* 0x000fe20007ffe0ff */
[----:B------:R-:W0:Y:S03]  /*1630*/  LDC.64 R16, c[0x0][0x380] ;  /* 0x0000e000ff107b82 */ /* 0x000e260000000a00 */
[C---:B------:R-:W-:Y:S01]  /*1640*/  ISETP.GT.AND P1, PT, R20.reuse, UR8, PT ;  /* 0x0000000814007c0c */ /* 0x040fe2000bf24270 */
[----:B------:R-:W-:-:S03]  /*1650*/  VIADD R10, R20, 0x1 ;  /* 0x00000001140a7836 */ /* 0x000fc60000000000 */
[----:B------:R-:W-:Y:S01]  /*1660*/  ISETP.GT.AND P1, PT, R20, RZ, !P1 ;  /* 0x000000ff1400720c */ /* 0x000fe20004f24270 */
[----:B------:R-:W1:Y:S01]  /*1670*/  LDC.64 R14, c[0x0][0x388] ;  /* 0x0000e200ff0e7b82 */ /* 0x000e620000000a00 */
[----:B------:R-:W-:Y:S02]  /*1680*/  ISETP.GT.AND P2, PT, R10, UR8, PT ;  /* 0x000000080a007c0c */ /* 0x000fe4000bf44270 */
[----:B------:R-:W-:Y:S02]  /*1690*/  PLOP3.LUT P1, PT, P0, P1, PT, 0x80, 0x8 ;  /* 0x000000000008781c */ /* 0x000fe40000723070 */
[----:B------:R-:W-:-:S03]  /*16a0*/  ISETP.LT.U32.AND P2, PT, R20, 0x7fffffff, !P2 ;  /* 0x7fffffff1400780c */ /* 0x000fc60005741070 */
[----:B------:R-:W2:Y:S01]  /*16b0*/  LDC.64 R12, c[0x0][0x380] ;  /* 0x0000e000ff0c7b82 */ /* 0x000ea20000000a00 */
[----:B------:R-:W-:-:S07]  /*16c0*/  PLOP3.LUT P2, PT, P0, P2, PT, 0x80, 0x8 ;  /* 0x000000000008781c */ /* 0x000fce0000745070 */
[----:B------:R-:W3:Y:S01]  /*16d0*/  @P1 LDC R19, c[0x0][0x3a4] ;  /* 0x0000e900ff131b82 */ /* 0x000ee20000000800 */
[----:B------:R-:W-:Y:S01]  /*16e0*/  @P1 IADD3 R18, PT, PT, R8, R20, RZ ;  /* 0x0000001408121210 */ /* 0x000fe20007ffe0ff */
[----:B------:R-:W-:-:S04]  /*16f0*/  @P1 VIADD R21, R9, UR21 ;  /* 0x0000001509151c36 */ /* 0x000fc80008000000 */
[----:B------:R-:W-:Y:S01]  /*1700*/  @P2 IADD3 R23, PT, PT, R9, UR21, RZ ;  /* 0x0000001509172c10 */ /* 0x000fe2000fffe0ff */
[----:B------:R-:W-:Y:S01]  /*1710*/  @P2 IMAD R20, R7, UR8, R20 ;  /* 0x0000000807142c24 */ /* 0x000fe2000f8e0214 */
[----:B------:R-:W4:Y:S08]  /*1720*/  @P2 LDC R26, c[0x0][0x3a8] ;  /* 0x0000ea00ff1a2b82 */ /* 0x000f300000000800 */
[----:B------:R-:W5:Y:S08]  /*1730*/  @P1 LDC R22, c[0x0][0x3a8] ;  /* 0x0000ea00ff161b82 */ /* 0x000f700000000800 */
[----:B------:R-:W2:Y:S01]  /*1740*/  @P2 LDC R24, c[0x0][0x3a4] ;  /* 0x0000e900ff182b82 */ /* 0x000ea20000000800 */
[----:B---3--:R-:W-:-:S04]  /*1750*/  @P1 IMAD R7, R18, R19, R5 ;  /* 0x0000001312071224 */ /* 0x008fc800078e0205 */
[----:B0-----:R-:W-:-:S03]  /*1760*/  @P1 IMAD.WIDE R16, R7, 0x4, R16 ;  /* 0x0000000407101825 */ /* 0x001fc600078e0210 */
[----:B------:R-:W0:Y:S01]  /*1770*/  LDC.64 R10, c[0x0][0x388] ;  /* 0x0000e200ff0a7b82 */ /* 0x000e220000000a00 */
[----:B----4-:R-:W-:Y:S02]  /*1780*/  @P2 IMAD R23, R23, R26, R26 ;  /* 0x0000001a17172224 */ /* 0x010fe400078e021a */
[----:B------:R-:W3:Y:S03]  /*1790*/  @P1 LDG.E R16, desc[UR18][R16.64] ;  /* 0x0000001210101981 */ /* 0x000ee6000c1e1900 */
[----:B------:R-:W-:Y:S01]  /*17a0*/  @P2 IADD3 R23, PT, PT, R2, R23, RZ ;  /* 0x0000001702172210 */ /* 0x000fe20007ffe0ff */
[----:B-----5:R-:W-:-:S04]  /*17b0*/  @P1 IMAD R21, R21, R22, R2 ;  /* 0x0000001615151224 */ /* 0x020fc800078e0202 */
[----:B-1----:R-:W-:-:S04]  /*17c0*/  @P1 IMAD.WIDE R14, R21, 0x4, R14 ;  /* 0x00000004150e1825 */ /* 0x002fc800078e020e */
[----:B--2---:R-:W-:Y:S02]  /*17d0*/  @P2 IMAD R7, R20, R24, R5 ;  /* 0x0000001814072224 */ /* 0x004fe400078e0205 */
[----:B------:R-:W3:Y:S02]  /*17e0*/  @P1 LDG.E R14, desc[UR18][R14.64] ;  /* 0x000000120e0e1981 */ /* 0x000ee4000c1e1900 */
[----:B------:R-:W-:-:S04]  /*17f0*/  @P2 IMAD.WIDE R12, R7, 0x4, R12 ;  /* 0x00000004070c2825 */ /* 0x000fc800078e020c */
[----:B0-----:R-:W-:Y:S02]  /*1800*/  @P2 IMAD.WIDE R10, R23, 0x4, R10 ;  /* 0x00000004170a2825 */ /* 0x001fe400078e020a */
[----:B------:R-:W2:Y:S04]  /*1810*/  @P2 LDG.E R12, desc[UR18][R12.64] ;  /* 0x000000120c0c2981 */ /* 0x000ea8000c1e1900 */
[----:B------:R-:W2:Y:S01]  /*1820*/  @P2 LDG.E R10, desc[UR18][R10.64] ;  /* 0x000000120a0a2981 */ /* 0x000ea2000c1e1900 */
[----:B------:R-:W-:Y:S01]  /*1830*/  IADD3 R9, PT, PT, R9, 0x2, RZ ;  /* 0x0000000209097810 */ /* 0x000fe20007ffe0ff */
[----:B---3--:R-:W-:-:S04]  /*1840*/  @P1 FFMA R3, R14, R16, R3 ;  /* 0x000000100e031223 */ /* 0x008fc80000000003 */
[----:B--2---:R-:W-:-:S07]  /*1850*/  @P2 FFMA R3, R10, R12, R3 ;  /* 0x0000000c0a032223 */ /* 0x004fce0000000003 */
.L_x_50:
[----:B------:R-:W-:Y:S05]  /*1860*/  BRA.U UP3, `(.L_x_48) ;  /* 0x0000000103507547 */ /* 0x000fea000b800000 */
[----:B------:R-:W-:Y:S01]  /*1870*/  IMAD.IADD R7, R4, 0x1, R9 ;  /* 0x0000000104077824 */ /* 0x000fe200078e0209 */
[----:B------:R-:W-:Y:S04]  /*1880*/  BSSY.RECONVERGENT B0, `(.L_x_48) ;  /* 0x0000012000007945 */ /* 0x000fe80003800200 */
[----:B------:R-:W-:-:S04]  /*1890*/  ISETP.GT.AND P1, PT, R7, UR8, PT ;  /* 0x0000000807007c0c */ /* 0x000fc8000bf24270 */
[----:B------:R-:W-:-:S04]  /*18a0*/  ISETP.GT.AND P1, PT, R7, RZ, !P1 ;  /* 0x000000ff0700720c */ /* 0x000fc80004f24270 */
[----:B------:R-:W-:-:S13]  /*18b0*/  PLOP3.LUT P1, PT, P0, P1, PT, 0x80, 0x8 ;  /* 0x000000000008781c */ /* 0x000fda0000723070 */
[----:B------:R-:W-:Y:S05]  /*18c0*/  @!P1 BRA `(.L_x_51) ;  /* 0x0000000000349947 */ /* 0x000fea0003800000 */
[----:B------:R-:W0:Y:S01]  /*18d0*/  LDC.64 R10, c[0x0][0x380] ;  /* 0x0000e000ff0a7b82 */ /* 0x000e220000000a00 */
[----:B------:R-:W1:Y:S01]  /*18e0*/  LDCU UR8, c[0x0][0x3a4] ;  /* 0x00007480ff0877ac */ /* 0x000e620008000800 */
[----:B------:R-:W-:Y:S02]  /*18f0*/  IADD3 R8, PT, PT, R8, R7, RZ ;  /* 0x0000000708087210 */ /* 0x000fe40007ffe0ff */
[----:B------:R-:W-:Y:S01]  /*1900*/  IADD3 R7, PT, PT, R9, UR21, RZ ;  /* 0x0000001509077c10 */ /* 0x000fe2000fffe0ff */
[----:B------:R-:W2:Y:S03]  /*1910*/  LDCU UR9, c[0x0][0x3a8] ;  /* 0x00007500ff0977ac */ /* 0x000ea60008000800 */
[----:B------:R-:W3:Y:S01]  /*1920*/  LDC.64 R12, c[0x0][0x388] ;  /* 0x0000e200ff0c7b82 */ /* 0x000ee20000000a00 */
[----:B-1----:R-:W-:Y:S02]  /*1930*/  IMAD R9, R8, UR8, R5 ;  /* 0x0000000808097c24 */ /* 0x002fe4000f8e0205 */
[----:B--2---:R-:W-:-:S02]  /*1940*/  IMAD R7, R7, UR9, R2 ;  /* 0x0000000907077c24 */ /* 0x004fc4000f8e0202 */
[----:B0-----:R-:W-:-:S06]  /*1950*/  IMAD.WIDE R8, R9, 0x4, R10 ;  /* 0x0000000409087825 */ /* 0x001fcc00078e020a */
[----:B------:R-:W2:Y:S01]  /*1960*/  LDG.E R8, desc[UR18][R8.64] ;  /* 0x0000001208087981 */ /* 0x000ea2000c1e1900 */
[----:B---3--:R-:W-:-:S06]  /*1970*/  IMAD.WIDE R10, R7, 0x4, R12 ;  /* 0x00000004070a7825 */ /* 0x008fcc00078e020c */
[----:B------:R-:W2:Y:S02]  /*1980*/  LDG.E R10, desc[UR18][R10.64] ;  /* 0x000000120a0a7981 */ /* 0x000ea4000c1e1900 */
[----:B--2---:R-:W-:-:S07]  /*1990*/  FFMA R3, R8, R10, R3 ;  /* 0x0000000a08037223 */ /* 0x004fce0000000003 */
.L_x_51:
[----:B------:R-:W-:Y:S05]  /*19a0*/  BSYNC.RECONVERGENT B0 ;  /* 0x0000000000007941 */ /* 0x000fea0003800200 */
.L_x_48:
[----:B------:R-:W-:Y:S05]  /*19b0*/  BRA.U UP1, `(.L_x_52) ;  /* 0xffffffed01387547 */ /* 0x000fea000b83ffff */
[----:B------:R-:W-:Y:S05]  /*19c0*/  BRA.U UP0, `(.L_x_53) ;  /* 0xffffffed00207547 */ /* 0x000fea000b83ffff */
.L_x_45:
[----:B------:R-:W0:Y:S02]  /*19d0*/  LDC.64 R4, c[0x0][0x390] ;  /* 0x0000e400ff047b82 */ /* 0x000e240000000a00 */
[----:B0-----:R-:W-:-:S05]  /*19e0*/  IMAD.WIDE R4, R0, 0x4, R4 ;  /* 0x0000000400047825 */ /* 0x001fca00078e0204 */
[----:B------:R-:W-:Y:S01]  /*19f0*/  STG.E desc[UR18][R4.64], R3 ;  /* 0x0000000304007986 */ /* 0x000fe2000c101912 */
[----:B------:R-:W-:Y:S05]  /*1a00*/  EXIT ;  /* 0x000000000000794d */ /* 0x000fea0003800000 */
.L_x_54:
        /* <DEDUP_REMOVED lines=15> */
.L_x_74:


//--------------------- .text._Z27naive_conv2d_backward_inputPKfS0_Pfiiiii --------------------------
	.section	.text._Z27naive_conv2d_backward_inputPKfS0_Pfiiiii,"ax",@progbits
	.align	128
        .global         _Z27naive_conv2d_backward_inputPKfS0_Pfiiiii
        .type           _Z27naive_conv2d_backward_inputPKfS0_Pfiiiii,@function
        .size           _Z27naive_conv2d_backward_inputPKfS0_Pfiiiii,(.L_x_75 - _Z27naive_conv2d_backward_inputPKfS0_Pfiiiii)
        .other          _Z27naive_conv2d_backward_inputPKfS0_Pfiiiii,@"STO_CUDA_ENTRY STV_DEFAULT"
_Z27naive_conv2d_backward_inputPKfS0_Pfiiiii:
.text._Z27naive_conv2d_backward_inputPKfS0_Pfiiiii:
        /* <DEDUP_REMOVED lines=12> */
[----:B------:R-:W-:Y:S01]  /*00c0*/  IABS R7, R13 ;  /* 0x0000000d00077213 */ /* 0x000fe20000000000 */
[----:B------:R-:W0:Y:S01]  /*00d0*/  LDCU UR5, c[0x0][0x3a8] ;  /* 0x00007500ff0577ac */ /* 0x000e220008000800 */
[----:B------:R-:W-:Y:S02]  /*00e0*/  IABS R10, R0 ;  /* 0x00000000000a7213 */ /* 0x000fe40000000000 */
[----:B------:R-:W1:Y:S01]  /*00f0*/  I2F.RP R2, R7 ;  /* 0x0000000700027306 */ /* 0x000e620000209400 */
[----:B------:R-:W-:Y:S01]  /*0100*/  ISETP.GE.AND P1, PT, R0, RZ, PT ;  /* 0x000000ff0000720c */ /* 0x000fe20003f26270 */
[----:B------:R-:W2:Y:S06]  /*0110*/  LDCU.64 UR6, c[0x0][0x358] ;  /* 0x00006b00ff0677ac */ /* 0x000eac0008000a00 */
[----:B-1----:R-:W1:Y:S01]  /*0120*/  MUFU.RCP R2, R2 ;  /* 0x0000000200027308 */ /* 0x002e620000001000 */
[----:B0-----:R-:W-:Y:S01]  /*0130*/  UISETP.GE.AND UP0, UPT, UR5, 0x1, UPT ;  /* 0x000000010500788c */ /* 0x001fe2000bf06270 */
[----:B-1----:R-:W-:-:S02]  /*0140*/  IADD3 R4, PT, PT, R2, 0xffffffe, RZ ;  /* 0x0ffffffe02047810 */ /* 0x002fc40007ffe0ff */
[----:B------:R-:W-:-:S04]  /*0150*/  MOV R2, RZ ;  /* 0x000000ff00027202 */ /* 0x000fc80000000f00 */
[----:B------:R0:W1:Y:S02]  /*0160*/  F2I.FTZ.U32.TRUNC.NTZ R5, R4 ;  /* 0x0000000400057305 */ /* 0x000064000021f000 */
[----:B0-----:R-:W-:Y:S02]  /*0170*/  HFMA2 R4, -RZ, RZ, 0, 0 ;  /* 0x00000000ff047431 */ /* 0x001fe400000001ff */
[----:B-1----:R-:W-:-:S04]  /*0180*/  IMAD.MOV R6, RZ, RZ, -R5 ;  /* 0x000000ffff067224 */ /* 0x002fc800078e0a05 */
[----:B------:R-:W-:-:S04]  /*0190*/  IMAD R9, R6, R7, RZ ;  /* 0x0000000706097224 */ /* 0x000fc800078e02ff */
[----:B------:R-:W-:-:S06]  /*01a0*/  IMAD.HI.U32 R5, R5, R9, R4 ;  /* 0x0000000905057227 */ /* 0x000fcc00078e0004 */
[----:B------:R-:W-:-:S04]  /*01b0*/  IMAD.HI.U32 R6, R5, R10, RZ ;  /* 0x0000000a05067227 */ /* 0x000fc800078e00ff */
[----:B------:R-:W-:-:S04]  /*01c0*/  IMAD.MOV R18, RZ, RZ, -R6 ;  /* 0x000000ffff127224 */ /* 0x000fc800078e0a06 */
[----:B------:R-:W-:-:S05]  /*01d0*/  IMAD R18, R7, R18, R10 ;  /* 0x0000001207127224 */ /* 0x000fca00078e020a */
[----:B------:R-:W-:-:S13]  /*01e0*/  ISETP.GT.U32.AND P3, PT, R7, R18, PT ;  /* 0x000000120700720c */ /* 0x000fda0003f64070 */
[----:B------:R-:W-:-:S04]  /*01f0*/  @!P3 IADD3 R18, PT, PT, R18, -R7, RZ ;  /* 0x800000071212b210 */ /* 0x000fc80007ffe0ff */
[----:B------:R-:W-:Y:S01]  /*0200*/  ISETP.GT.U32.AND P0, PT, R7, R18, PT ;  /* 0x000000120700720c */ /* 0x000fe20003f04070 */
[----:B------:R-:W-:-:S05]  /*0210*/  IMAD.IADD R11, R18, 0x1, -R7 ;  /* 0x00000001120b7824 */ /* 0x000fca00078e0a07 */
[----:B------:R-:W-:-:S05]  /*0220*/  SEL R11, R11, R18, !P0 ;  /* 0x000000120b0b7207 */ /* 0x000fca0004000000 */
[----:B------:R-:W-:Y:S01]  /*0230*/  @!P1 IMAD.MOV R11, RZ, RZ, -R11 ;  /* 0x000000ffff0b9224 */ /* 0x000fe200078e0a0b */
[----:B--2---:R-:W-:Y:S06]  /*0240*/  BRA.U !UP0, `(.L_x_55) ;  /* 0x0000001108047547 */ /* 0x004fec000b800000 */
[----:B------:R-:W-:Y:S01]  /*0250*/  IMAD R4, R12, R13, RZ ;  /* 0x0000000d0c047224 */ /* 0x000fe200078e02ff */
[----:B------:R-:W-:Y:S01]  /*0260*/  IABS R14, R12 ;  /* 0x0000000c000e7213 */ /* 0x000fe20000000000 */
[----:B------:R-:W-:Y:S01]  /*0270*/  @!P3 VIADD R6, R6, 0x1 ;  /* 0x000000010606b836 */ /* 0x000fe20000000000 */
[----:B------:R-:W-:Y:S01]  /*0280*/  IABS R2, R3 ;  /* 0x0000000300027213 */ /* 0x000fe20000000000 */
[----:B------:R-:W-:Y:S01]  /*0290*/  UIADD3 UR4, UPT, UPT, -UR5, URZ, URZ ;  /* 0x000000ff05047290 */ /* 0x000fe2000fffe1ff */
[-C--:B------:R-:W-:Y:S01]  /*02a0*/  IABS R17, R4.reuse ;  /* 0x0000000400117213 */ /* 0x080fe20000000000 */
[----:B------:R-:W-:Y:S01]  /*02b0*/  I2F.RP R5, R14 ;  /* 0x0000000e00057306 */ /* 0x000fe20000209400 */
[----:B------:R-:W-:Y:S02]  /*02c0*/  IABS R20, R4 ;  /* 0x0000000400147213 */ /* 0x000fe40000000000 */
[----:B------:R-:W-:Y:S02]  /*02d0*/  ISETP.GE.U32.AND P0, PT, R18, R7, PT ;  /* 0x000000071200720c */ /* 0x000fe40003f06070 */
[----:B------:R-:W-:-:S02]  /*02e0*/  LOP3.LUT R7, R0, R13, RZ, 0x3c, !PT ;  /* 0x0000000d00077212 */ /* 0x000fc400078e3cff */
[----:B------:R-:W-:Y:S01]  /*02f0*/  ISETP.NE.AND P3, PT, R4, RZ, PT ;  /* 0x000000ff0400720c */ /* 0x000fe20003f65270 */
[----:B------:R-:W0:Y:S01]  /*0300*/  I2F.RP R15, R17 ;  /* 0x00000011000f7306 */ /* 0x000e220000209400 */
[----:B------:R-:W-:Y:S02]  /*0310*/  ISETP.GE.AND P1, PT, R7, RZ, PT ;  /* 0x000000ff0700720c */ /* 0x000fe40003f26270 */
[----:B------:R-:W-:-:S05]  /*0320*/  LOP3.LUT R18, RZ, R13, RZ, 0x33, !PT ;  /* 0x0000000dff127212 */ /* 0x000fca00078e33ff */
[----:B------:R-:W1:Y:S01]  /*0330*/  I2F.RP R19, R2 ;  /* 0x0000000200137306 */ /* 0x000e620000209400 */
[----:B------:R-:W-:Y:S02]  /*0340*/  @P0 IADD3 R6, PT, PT, R6, 0x1, RZ ;  /* 0x0000000106060810 */ /* 0x000fe40007ffe0ff */
[----:B------:R-:W-:-:S03]  /*0350*/  ISETP.NE.AND P0, PT, R13, RZ, PT ;  /* 0x000000ff0d00720c */ /* 0x000fc60003f05270 */
[----:B------:R-:W-:Y:S02]  /*0360*/  @!P1 IADD3 R6, PT, PT, -R6, RZ, RZ ;  /* 0x000000ff06069210 */ /* 0x000fe40007ffe1ff */
[----:B0-----:R-:W0:Y:S08]  /*0370*/  MUFU.RCP R15, R15 ;  /* 0x0000000f000f7308 */ /* 0x001e300000001000 */
[----:B------:R-:W2:Y:S08]  /*0380*/  MUFU.RCP R5, R5 ;  /* 0x0000000500057308 */ /* 0x000eb00000001000 */
[----:B-1----:R-:W-:Y:S01]  /*0390*/  MUFU.RCP R19, R19 ;  /* 0x0000001300137308 */ /* 0x002fe20000001000 */
[----:B0-----:R-:W-:Y:S01]  /*03a0*/  IADD3 R8, PT, PT, R15, 0xffffffe, RZ ;  /* 0x0ffffffe0f087810 */ /* 0x001fe20007ffe0ff */
[----:B------:R-:W-:-:S06]  /*03b0*/  IMAD R15, R4, R3, RZ ;  /* 0x00000003040f7224 */ /* 0x000fcc00078e02ff */
[----:B------:R0:W1:Y:S01]  /*03c0*/  F2I.FTZ.U32.TRUNC.NTZ R9, R8 ;  /* 0x0000000800097305 */ /* 0x000062000021f000 */
[----:B--2---:R-:W-:-:S07]  /*03d0*/  IADD3 R5, PT, PT, R5, 0xffffffe, RZ ;  /* 0x0ffffffe05057810 */ /* 0x004fce0007ffe0ff */
[----:B------:R-:W2:Y:S01]  /*03e0*/  F2I.FTZ.U32.TRUNC.NTZ R5, R5 ;  /* 0x0000000500057305 */ /* 0x000ea2000021f000 */
[----:B0-----:R-:W-:Y:S01]  /*03f0*/  MOV R8, RZ ;  /* 0x000000ff00087202 */ /* 0x001fe20000000f00 */
[----:B-1----:R-:W-:-:S04]  /*0400*/  IMAD.MOV R16, RZ, RZ, -R9 ;  /* 0x000000ffff107224 */ /* 0x002fc800078e0a09 */
[----:B------:R-:W-:Y:S01]  /*0410*/  IMAD R21, R16, R17, RZ ;  /* 0x0000001110157224 */ /* 0x000fe200078e02ff */
[----:B------:R-:W-:-:S03]  /*0420*/  IABS R16, R15 ;  /* 0x0000000f00107213 */ /* 0x000fc60000000000 */
[----:B------:R-:W-:Y:S01]  /*0430*/  IMAD.HI.U32 R9, R9, R21, R8 ;  /* 0x0000001509097227 */ /* 0x000fe200078e0008 */
[----:B--2---:R-:W-:Y:S01]  /*0440*/  IADD3 R23, PT, PT, RZ, -R5, RZ ;  /* 0x80000005ff177210 */ /* 0x004fe20007ffe0ff */
[----:B------:R-:W0:Y:S02]  /*0450*/  I2F.RP R21, R16 ;  /* 0x0000001000157306 */ /* 0x000e240000209400 */
[----:B------:R-:W-:Y:S01]  /*0460*/  IMAD.MOV R8, RZ, RZ, -R20 ;  /* 0x000000ffff087224 */ /* 0x000fe200078e0a14 */
[----:B------:R-:W-:Y:S01]  /*0470*/  IADD3 R20, PT, PT, R19, 0xffffffe, RZ ;  /* 0x0ffffffe13147810 */ /* 0x000fe20007ffe0ff */
[----:B------:R-:W-:Y:S01]  /*0480*/  IMAD.HI.U32 R9, R9, R10, RZ ;  /* 0x0000000a09097227 */ /* 0x000fe200078e00ff */
[----:B------:R-:W-:-:S03]  /*0490*/  SEL R19, R18, R6, !P0 ;  /* 0x0000000612137207 */ /* 0x000fc60004000000 */
[----:B------:R-:W-:Y:S01]  /*04a0*/  IMAD R8, R9, R8, R10 ;  /* 0x0000000809087224 */ /* 0x000fe200078e020a */
[----:B------:R-:W1:Y:S01]  /*04b0*/  F2I.FTZ.U32.TRUNC.NTZ R7, R20 ;  /* 0x0000001400077305 */ /* 0x000e62000021f000 */
[----:B------:R-:W-:Y:S01]  /*04c0*/  IMAD R23, R23, R14, RZ ;  /* 0x0000000e17177224 */ /* 0x000fe200078e02ff */
[----:B------:R-:W-:Y:S02]  /*04d0*/  IABS R6, R19 ;  /* 0x0000001300067213 */ /* 0x000fe40000000000 */
[----:B------:R-:W-:-:S04]  /*04e0*/  ISETP.GT.U32.AND P4, PT, R17, R8, PT ;  /* 0x000000081100720c */ /* 0x000fc80003f84070 */
[----:B0-----:R-:W0:Y:S01]  /*04f0*/  MUFU.RCP R21, R21 ;  /* 0x0000001500157308 */ /* 0x001e220000001000 */
[----:B-1----:R-:W-:-:S08]  /*0500*/  IADD3 R25, PT, PT, RZ, -R7, RZ ;  /* 0x80000007ff197210 */ /* 0x002fd00007ffe0ff */
[----:B------:R-:W-:Y:S02]  /*0510*/  @!P4 IMAD.IADD R8, R8, 0x1, -R17 ;  /* 0x000000010808c824 */ /* 0x000fe400078e0a11 */
[----:B------:R-:W-:-:S03]  /*0520*/  @!P4 VIADD R9, R9, 0x1 ;  /* 0x000000010909c836 */ /* 0x000fc60000000000 */
[----:B------:R-:W-:Y:S02]  /*0530*/  ISETP.GE.U32.AND P2, PT, R8, R17, PT ;  /* 0x000000110800720c */ /* 0x000fe40003f46070 */
[----:B------:R-:W-:Y:S01]  /*0540*/  LOP3.LUT R8, R0, R4, RZ, 0x3c, !PT ;  /* 0x0000000400087212 */ /* 0x000fe200078e3cff */
[----:B0-----:R-:W-:-:S03]  /*0550*/  VIADD R21, R21, 0xffffffe ;  /* 0x0ffffffe15157836 */ /* 0x001fc60000000000 */
[----:B------:R-:W-:-:S07]  /*0560*/  ISETP.GE.AND P5, PT, R8, RZ, PT ;  /* 0x000000ff0800720c */ /* 0x000fce0003fa6270 */
[----:B------:R-:W-:-:S04]  /*0570*/  @P2 VIADD R9, R9, 0x1 ;  /* 0x0000000109092836 */ /* 0x000fc80000000000 */
[----:B------:R-:W-:Y:S02]  /*0580*/  IMAD.MOV.U32 R17, RZ, RZ, R9 ;  /* 0x000000ffff117224 */ /* 0x000fe400078e0009 */
[----:B------:R-:W0:Y:S03]  /*0590*/  F2I.FTZ.U32.TRUNC.NTZ R9, R21 ;  /* 0x0000001500097305 */ /* 0x000e26000021f000 */
[----:B------:R-:W-:Y:S02]  /*05a0*/  @!P5 IADD3 R17, PT, PT, -R17, RZ, RZ ;  /* 0x000000ff1111d210 */ /* 0x000fe40007ffe1ff */
[----:B------:R-:W-:Y:S01]  /*05b0*/  @!P3 LOP3.LUT R17, RZ, R4, RZ, 0x33, !PT ;  /* 0x00000004ff11b212 */ /* 0x000fe200078e33ff */
[----:B------:R-:W-:Y:S01]  /*05c0*/  IMAD.MOV.U32 R4, RZ, RZ, RZ ;  /* 0x000000ffff047224 */ /* 0x000fe200078e00ff */
[----:B------:R-:W-:Y:S02]  /*05d0*/  ISETP.GE.AND P5, PT, R19, RZ, PT ;  /* 0x000000ff1300720c */ /* 0x000fe40003fa6270 */
[----:B------:R-:W-:Y:S01]  /*05e0*/  IABS R8, R17 ;  /* 0x0000001100087213 */ /* 0x000fe20000000000 */
[----:B------:R-:W-:Y:S01]  /*05f0*/  IMAD.HI.U32 R4, R5, R23, R4 ;  /* 0x0000001705047227 */ /* 0x000fe200078e0004 */
[----:B------:R-:W-:-:S03]  /*0600*/  MOV R5, R6 ;  /* 0x0000000600057202 */ /* 0x000fc60000000f00 */
[----:B------:R-:W-:Y:S01]  /*0610*/  IMAD R23, R25, R2, RZ ;  /* 0x0000000219177224 */ /* 0x000fe200078e02ff */
[----:B0-----:R-:W-:Y:S01]  /*0620*/  IADD3 R21, PT, PT, RZ, -R9, RZ ;  /* 0x80000009ff157210 */ /* 0x001fe20007ffe0ff */
[----:B------:R-:W-:-:S04]  /*0630*/  IMAD.HI.U32 R4, R4, R5, RZ ;  /* 0x0000000504047227 */ /* 0x000fc800078e00ff */
[----:B------:R-:W-:Y:S01]  /*0640*/  IMAD.MOV.U32 R6, RZ, RZ, RZ ;  /* 0x000000ffff067224 */ /* 0x000fe200078e00ff */
[----:B------:R-:W-:Y:S01]  /*0650*/  IADD3 R4, PT, PT, -R4, RZ, RZ ;  /* 0x000000ff04047210 */ /* 0x000fe20007ffe1ff */
[----:B------:R-:W-:Y:S02]  /*0660*/  IMAD R21, R21, R16, RZ ;  /* 0x0000001015157224 */ /* 0x000fe400078e02ff */
[----:B------:R-:W-:-:S04]  /*0670*/  IMAD.HI.U32 R6, R7, R23, R6 ;  /* 0x0000001707067227 */ /* 0x000fc800078e0006 */
[----:B------:R-:W-:Y:S01]  /*0680*/  IMAD.MOV.U32 R7, RZ, RZ, R8 ;  /* 0x000000ffff077224 */ /* 0x000fe200078e0008 */
[----:B------:R-:W-:Y:S01]  /*0690*/  MOV R8, RZ ;  /* 0x000000ff00087202 */ /* 0x000fe20000000f00 */
[----:B------:R-:W-:Y:S01]  /*06a0*/  IMAD R5, R14, R4, R5 ;  /* 0x000000040e057224 */ /* 0x000fe200078e0205 */
[----:B------:R-:W-:Y:S01]  /*06b0*/  IABS R4, R15 ;  /* 0x0000000f00047213 */ /* 0x000fe20000000000 */
[----:B------:R-:W-:-:S03]  /*06c0*/  IMAD.HI.U32 R6, R6, R7, RZ ;  /* 0x0000000706067227 */ /* 0x000fc600078e00ff */
[----:B------:R-:W-:Y:S01]  /*06d0*/  ISETP.GT.U32.AND P1, PT, R14, R5, PT ;  /* 0x000000050e00720c */ /* 0x000fe20003f24070 */
[----:B------:R-:W-:Y:S02]  /*06e0*/  IMAD.MOV R6, RZ, RZ, -R6 ;  /* 0x000000ffff067224 */ /* 0x000fe400078e0a06 */
[----:B------:R-:W-:-:S04]  /*06f0*/  IMAD.HI.U32 R9, R9, R21, R8 ;  /* 0x0000001509097227 */ /* 0x000fc800078e0008 */
[C---:B------:R-:W-:Y:S02]  /*0700*/  IMAD R7, R2.reuse, R6, R7 ;  /* 0x0000000602077224 */ /* 0x040fe400078e0207 */
[----:B------:R-:W-:Y:S02]  /*0710*/  IMAD.MOV R21, RZ, RZ, -R4 ;  /* 0x000000ffff157224 */ /* 0x000fe400078e0a04 */
[----:B------:R-:W-:Y:S01]  /*0720*/  IMAD.HI.U32 R9, R9, R10, RZ ;  /* 0x0000000a09097227 */ /* 0x000fe200078e00ff */
[----:B------:R-:W-:Y:S02]  /*0730*/  ISETP.GT.U32.AND P3, PT, R2, R7, PT ;  /* 0x000000070200720c */ /* 0x000fe40003f64070 */
[----:B------:R-:W-:Y:S01]  /*0740*/  @!P1 IADD3 R5, PT, PT, R5, -R14, RZ ;  /* 0x8000000e05059210 */ /* 0x000fe20007ffe0ff */
[----:B------:R-:W-:Y:S01]  /*0750*/  IMAD R21, R9, R21, R10 ;  /* 0x0000001509157224 */ /* 0x000fe200078e020a */
[----:B------:R-:W-:Y:S02]  /*0760*/  SEL R10, R18, R11, !P0 ;  /* 0x0000000b120a7207 */ /* 0x000fe40004000000 */
[----:B------:R-:W-:-:S02]  /*0770*/  ISETP.GT.U32.AND P1, PT, R14, R5, PT ;  /* 0x000000050e00720c */ /* 0x000fc40003f24070 */
[----:B------:R-:W-:Y:S01]  /*0780*/  ISETP.GT.U32.AND P2, PT, R16, R21, PT ;  /* 0x000000151000720c */ /* 0x000fe20003f44070 */
[C-C-:B------:R-:W-:Y:S01]  /*0790*/  IMAD R27, R13.reuse, 0x6, R10.reuse ;  /* 0x000000060d1b7824 */ /* 0x140fe200078e020a */
[C---:B------:R-:W-:Y:S01]  /*07a0*/  LEA R8, R13.reuse, R10, 0x2 ;  /* 0x0000000a0d087211 */ /* 0x040fe200078e10ff */
[----:B------:R-:W-:Y:S01]  /*07b0*/  IMAD R26, R13, 0x7, R10 ;  /* 0x000000070d1a7824 */ /* 0x000fe200078e020a */
[----:B------:R-:W-:Y:S01]  /*07c0*/  IADD3 R11, PT, PT, R10, R13, RZ ;  /* 0x0000000d0a0b7210 */ /* 0x000fe20007ffe0ff */
[----:B------:R-:W-:Y:S01]  /*07d0*/  @!P3 IMAD.IADD R7, R7, 0x1, -R2 ;  /* 0x000000010707b824 */ /* 0x000fe200078e0a02 */
[----:B------:R-:W-:-:S04]  /*07e0*/  ISETP.GE.AND P3, PT, R17, RZ, PT ;  /* 0x000000ff1100720c */ /* 0x000fc80003f66270 */
[----:B------:R-:W-:Y:S01]  /*07f0*/  ISETP.GT.U32.AND P4, PT, R2, R7, PT ;  /* 0x000000070200720c */ /* 0x000fe20003f84070 */
[----:B------:R-:W-:Y:S02]  /*0800*/  @!P1 IMAD.IADD R5, R5, 0x1, -R14 ;  /* 0x0000000105059824 */ /* 0x000fe400078e0a0e */
[-C--:B------:R-:W-:Y:S01]  /*0810*/  @!P2 IADD3 R21, PT, PT, R21, -R16.reuse, RZ ;  /* 0x800000101515a210 */ /* 0x080fe20007ffe0ff */
[----:B------:R-:W-:Y:S01]  /*0820*/  @!P2 VIADD R9, R9, 0x1 ;  /* 0x000000010909a836 */ /* 0x000fe20000000000 */
[----:B------:R-:W-:Y:S02]  /*0830*/  ISETP.NE.AND P2, PT, R15, RZ, PT ;  /* 0x000000ff0f00720c */ /* 0x000fe40003f45270 */
[----:B------:R-:W-:Y:S02]  /*0840*/  MOV R24, R5 ;  /* 0x0000000500187202 */ /* 0x000fe40000000f00 */
[----:B------:R-:W-:Y:S02]  /*0850*/  ISETP.GE.U32.AND P1, PT, R21, R16, PT ;  /* 0x000000101500720c */ /* 0x000fe40003f26070 */
[----:B------:R-:W-:-:S02]  /*0860*/  @!P5 IADD3 R24, PT, PT, -R24, RZ, RZ ;  /* 0x000000ff1818d210 */ /* 0x000fc40007ffe1ff */
[----:B------:R-:W-:Y:S01]  /*0870*/  @!P4 IMAD.IADD R7, R7, 0x1, -R2 ;  /* 0x000000010707c824 */ /* 0x000fe200078e0a02 */
[----:B------:R-:W-:Y:S02]  /*0880*/  ISETP.NE.AND P5, PT, R3, RZ, PT ;  /* 0x000000ff0300720c */ /* 0x000fe40003fa5270 */
[----:B------:R-:W-:Y:S02]  /*0890*/  LOP3.LUT R2, R0, R15, RZ, 0x3c, !PT ;  /* 0x0000000f00027212 */ /* 0x000fe400078e3cff */
[----:B------:R-:W-:Y:S02]  /*08a0*/  ISETP.NE.AND P4, PT, R12, RZ, PT ;  /* 0x000000ff0c00720c */ /* 0x000fe40003f85270 */
[----:B------:R-:W-:Y:S02]  /*08b0*/  ISETP.GE.AND P6, PT, R2, RZ, PT ;  /* 0x000000ff0200720c */ /* 0x000fe40003fc6270 */
[----:B------:R-:W-:Y:S01]  /*08c0*/  MOV R4, R7 ;  /* 0x0000000700047202 */ /* 0x000fe20000000f00 */
[----:B------:R-:W-:-:S03]  /*08d0*/  @P1 VIADD R9, R9, 0x1 ;  /* 0x0000000109091836 */ /* 0x000fc60000000000 */
[----:B------:R-:W-:Y:S02]  /*08e0*/  @!P3 IADD3 R4, PT, PT, -R4, RZ, RZ ;  /* 0x000000ff0404b210 */ /* 0x000fe40007ffe1ff */
[----:B------:R-:W-:-:S03]  /*08f0*/  @!P5 LOP3.LUT R4, RZ, R3, RZ, 0x33, !PT ;  /* 0x00000003ff04d212 */ /* 0x000fc600078e33ff */
[----:B------:R-:W-:Y:S02]  /*0900*/  @!P4 LOP3.LUT R24, RZ, R12, RZ, 0x33, !PT ;  /* 0x0000000cff18c212 */ /* 0x000fe400078e33ff */
[----:B------:R-:W-:Y:S01]  /*0910*/  IADD3 R2, PT, PT, R4, 0x1, RZ ;  /* 0x0000000104027810 */ /* 0x000fe20007ffe0ff */
[----:B------:R-:W-:Y:S01]  /*0920*/  @!P6 IMAD.MOV R9, RZ, RZ, -R9 ;  /* 0x000000ffff09e224 */ /* 0x000fe200078e0a09 */
[----:B------:R-:W-:Y:S02]  /*0930*/  ISETP.GT.AND P1, PT, R24, -0x2, PT ;  /* 0xfffffffe1800780c */ /* 0x000fe40003f24270 */
[----:B------:R-:W-:Y:S02]  /*0940*/  LOP3.LUT R5, R4, R3, RZ, 0xfc, !PT ;  /* 0x0000000304057212 */ /* 0x000fe400078efcff */
[----:B------:R-:W-:Y:S02]  /*0950*/  @!P2 LOP3.LUT R9, RZ, R15, RZ, 0x33, !PT ;  /* 0x0000000fff09a212 */ /* 0x000fe400078e33ff */
[----:B------:R-:W-:-:S02]  /*0960*/  ISETP.GT.AND P0, PT, R24, RZ, PT ;  /* 0x000000ff1800720c */ /* 0x000fc40003f04270 */
[--C-:B------:R-:W-:Y:S02]  /*0970*/  LOP3.LUT R6, R12, R4, R3.reuse, 0xfe, !PT ;  /* 0x000000040c067212 */ /* 0x100fe400078efe03 */
[-C--:B------:R-:W-:Y:S02]  /*0980*/  ISETP.GE.AND P5, PT, R2, R3.reuse, PT ;  /* 0x000000030200720c */ /* 0x080fe40003fa6270 */
[----:B------:R-:W-:Y:S01]  /*0990*/  ISETP.GT.AND P1, PT, R5, -0x1, P1 ;  /* 0xffffffff0500780c */ /* 0x000fe20000f24270 */
[CC--:B------:R-:W-:Y:S01]  /*09a0*/  IMAD R5, R9.reuse, R3.reuse, R2 ;  /* 0x0000000309057224 */ /* 0x0c0fe200078e0202 */
[----:B------:R-:W-:Y:S01]  /*09b0*/  ISETP.GT.AND P4, PT, R6, -0x1, P0 ;  /* 0xffffffff0600780c */ /* 0x000fe20000784270 */
[----:B------:R-:W-:Y:S01]  /*09c0*/  IMAD R9, R9, R3, R4 ;  /* 0x0000000309097224 */ /* 0x000fe200078e0204 */
[----:B------:R-:W-:Y:S01]  /*09d0*/  ISETP.GT.AND P2, PT, R3, -0x1, PT ;  /* 0xffffffff0300780c */ /* 0x000fe20003f44270 */
[-CC-:B------:R-:W-:Y:S01]  /*09e0*/  IMAD R16, R5, R12.reuse, R24.reuse ;  /* 0x0000000c05107224 */ /* 0x180fe200078e0218 */
[----:B------:R-:W-:Y:S01]  /*09f0*/  ISETP.GT.AND P5, PT, R4, -0x2, !P5 ;  /* 0xfffffffe0400780c */ /* 0x000fe20006fa4270 */
[-C--:B------:R-:W-:Y:S01]  /*0a00*/  IMAD R14, R9, R12.reuse, R24 ;  /* 0x0000000c090e7224 */ /* 0x080fe200078e0218 */
[----:B------:R-:W-:Y:S01]  /*0a10*/  LOP3.LUT R2, R24, R12, RZ, 0xfc, !PT ;  /* 0x0000000c18027212 */ /* 0x000fe200078efcff */
[----:B------:R-:W-:Y:S01]  /*0a20*/  IMAD R16, R16, UR5, RZ ;  /* 0x0000000510107c24 */ /* 0x000fe2000f8e02ff */
[C---:B------:R-:W-:Y:S01]  /*0a30*/  LOP3.LUT R7, R24.reuse, R4, R3, 0xfe, !PT ;  /* 0x0000000418077212 */ /* 0x040fe200078efe03 */
[----:B------:R-:W-:Y:S01]  /*0a40*/  VIADD R3, R24, 0x1 ;  /* 0x0000000118037836 */ /* 0x000fe20000000000 */
[----:B------:R-:W-:Y:S01]  /*0a50*/  P2R R6, PR, RZ, 0x10 ;  /* 0x00000010ff067803 */ /* 0x000fe20000000000 */
[----:B------:R-:W-:Y:S01]  /*0a60*/  IMAD R14, R14, UR5, RZ ;  /* 0x000000050e0e7c24 */ /* 0x000fe2000f8e02ff */
[----:B------:R-:W-:Y:S01]  /*0a70*/  ISETP.GT.AND P2, PT, R4, RZ, P2 ;  /* 0x000000ff0400720c */ /* 0x000fe20001744270 */
[-CC-:B------:R-:W-:Y:S01]  /*0a80*/  IMAD R15, R5, R12.reuse, R3.reuse ;  /* 0x0000000c050f7224 */ /* 0x180fe200078e0203 */
[----:B------:R-:W-:Y:S01]  /*0a90*/  ISETP.GT.AND P4, PT, R2, -0x1, P5 ;  /* 0xffffffff0200780c */ /* 0x000fe20002f84270 */
[----:B------:R-:W-:Y:S01]  /*0aa0*/  IMAD R17, R9, R12, R3 ;  /* 0x0000000c09117224 */ /* 0x000fe200078e0203 */
[----:B------:R-:W-:Y:S01]  /*0ab0*/  ISETP.GT.AND P0, PT, R12, -0x1, P0 ;  /* 0xffffffff0c00780c */ /* 0x000fe20000704270 */
[----:B------:R-:W-:Y:S01]  /*0ac0*/  IMAD R9, R13, 0x5, R10 ;  /* 0x000000050d097824 */ /* 0x000fe200078e020a */
[----:B------:R-:W-:Y:S01]  /*0ad0*/  IADD3 R5, PT, PT, R5, -0x2, RZ ;  /* 0xfffffffe05057810 */ /* 0x000fe20007ffe0ff */
[----:B------:R-:W-:Y:S01]  /*0ae0*/  IMAD R23, R17, UR5, RZ ;  /* 0x0000000511177c24 */ /* 0x000fe2000f8e02ff */
[----:B------:R-:W-:-:S02]  /*0af0*/  ISETP.GT.AND P6, PT, R24, -0x2, P2 ;  /* 0xfffffffe1800780c */ /* 0x000fc400017c4270 */
[----:B------:R-:W-:Y:S01]  /*0b00*/  P2R R4, PR, RZ, 0x10 ;  /* 0x00000010ff047803 */ /* 0x000fe20000000000 */
[CC--:B------:R-:W-:Y:S01]  /*0b10*/  IMAD R19, R5.reuse, R12.reuse, R3 ;  /* 0x0000000c05137224 */ /* 0x0c0fe200078e0203 */
[----:B------:R-:W-:Y:S02]  /*0b20*/  ISETP.GT.AND P3, PT, R2, -0x1, P2 ;  /* 0xffffffff0200780c */ /* 0x000fe40001764270 */
[----:B------:R-:W-:Y:S01]  /*0b30*/  ISETP.GT.AND P4, PT, R24, -0x2, P5 ;  /* 0xfffffffe1800780c */ /* 0x000fe20002f84270 */
[-C--:B------:R-:W-:Y:S01]  /*0b40*/  IMAD R24, R5, R12.reuse, R24 ;  /* 0x0000000c05187224 */ /* 0x080fe200078e0218 */
[----:B------:R-:W-:Y:S01]  /*0b50*/  PLOP3.LUT P2, PT, P0, P2, PT, 0x80, 0x8 ;  /* 0x000000000008781c */ /* 0x000fe20000745070 */
[----:B------:R-:W-:Y:S01]  /*0b60*/  IMAD R5, R13, 0x8, R10 ;  /* 0x000000080d057824 */ /* 0x000fe200078e020a */
[----:B------:R-:W-:Y:S01]  /*0b70*/  PLOP3.LUT P0, PT, P0, P5, PT, 0x80, 0x8 ;  /* 0x000000000008781c */ /* 0x000fe2000070b070 */
[----:B------:R-:W-:Y:S01]  /*0b80*/  IMAD R24, R24, UR5, RZ ;  /* 0x0000000518187c24 */ /* 0x000fe2000f8e02ff */
[----:B------:R-:W-:-:S02]  /*0b90*/  ISETP.LT.AND P5, PT, R3, R12, P6 ;  /* 0x0000000c0300720c */ /* 0x000fc400037a1270 */
[-C--:B------:R-:W-:Y:S01]  /*0ba0*/  LOP3.LUT R18, R7, R12.reuse, RZ, 0xfc, !PT ;  /* 0x0000000c07127212 */ /* 0x080fe200078efcff */
[--C-:B------:R-:W-:Y:S01]  /*0bb0*/  IMAD R7, R13, 0x3, R10.reuse ;  /* 0x000000030d077824 */ /* 0x100fe200078e020a */
[CC--:B------:R-:W-:Y:S02]  /*0bc0*/  ISETP.LT.AND P1, PT, R3.reuse, R12.reuse, P1 ;  /* 0x0000000c0300720c */ /* 0x0c0fe40000f21270 */
[----:B------:R-:W-:Y:S01]  /*0bd0*/  ISETP.LT.AND P6, PT, R3, R12, P4 ;  /* 0x0000000c0300720c */ /* 0x000fe200027c1270 */
[----:B------:R-:W-:Y:S01]  /*0be0*/  IMAD R3, R13, 0x2, R10 ;  /* 0x000000020d037824 */ /* 0x000fe200078e020a */
[----:B------:R-:W-:Y:S01]  /*0bf0*/  IADD3 R22, PT, PT, R19, -0x2, RZ ;  /* 0xfffffffe13167810 */ /* 0x000fe20007ffe0ff */
[----:B------:R-:W-:Y:S01]  /*0c00*/  VIADD R13, R17, 0xfffffffe ;  /* 0xfffffffe110d7836 */ /* 0x000fe20000000000 */
[C---:B------:R-:W-:Y:S01]  /*0c10*/  IADD3 R17, PT, PT, R15.reuse, -0x2, RZ ;  /* 0xfffffffe0f117810 */ /* 0x040fe20007ffe0ff */
[----:B------:R-:W-:Y:S01]  /*0c20*/  IMAD R12, R15, UR5, RZ ;  /* 0x000000050f0c7c24 */ /* 0x000fe2000f8e02ff */
[----:B------:R-:W-:Y:S01]  /*0c30*/  ISETP.NE.AND P4, PT, R6, RZ, PT ;  /* 0x000000ff0600720c */ /* 0x000fe20003f85270 */
[----:B------:R-:W-:Y:S01]  /*0c40*/  IMAD R13, R13, UR5, RZ ;  /* 0x000000050d0d7c24 */ /* 0x000fe2000f8e02ff */
[----:B------:R-:W-:Y:S01]  /*0c50*/  P2R R6, PR, RZ, 0x40 ;  /* 0x00000040ff067803 */ /* 0x000fe20000000000 */
[----:B------:R-:W-:Y:S01]  /*0c60*/  IMAD R15, R17, UR5, RZ ;  /* 0x00000005110f7c24 */ /* 0x000fe2000f8e02ff */
[----:B------:R-:W-:Y:S01]  /*0c70*/  MOV R2, RZ ;  /* 0x000000ff00027202 */ /* 0x000fe20000000f00 */
[----:B------:R-:W-:Y:S01]  /*0c80*/  IMAD R17, R19, UR5, RZ ;  /* 0x0000000513117c24 */ /* 0x000fe2000f8e02ff */
[----:B------:R-:W-:Y:S01]  /*0c90*/  ISETP.GE.AND P6, PT, R18, RZ, PT ;  /* 0x000000ff1200720c */ /* 0x000fe20003fc6270 */
[----:B------:R-:W-:-:S12]  /*0ca0*/  IMAD R22, R22, UR5, RZ ;  /* 0x0000000516167c24 */ /* 0x000fd8000f8e02ff */
.L_x_56:
[----:B------:R-:W0:Y:S01]  /*0cb0*/  LDC.64 R18, c[0x0][0x380] ;  /* 0x0000e000ff127b82 */ /* 0x000e220000000a00 */
[----:B------:R-:W-:Y:S02]  /*0cc0*/  P2R R25, PR, RZ, 0x8 ;  /* 0x00000008ff197803 */ /* 0x000fe40000000000 */
[----:B------:R-:W-:Y:S02]  /*0cd0*/  ISETP.NE.AND P3, PT, R6, RZ, PT ;  /* 0x000000ff0600720c */ /* 0x000fe40003f65270 */
[----:B------:R-:W-:Y:S02]  /*0ce0*/  P2R R28, PR, RZ, 0x4 ;  /* 0x00000004ff1c7803 */ /* 0x000fe40000000000 */
[----:B------:R-:W-:Y:S01]  /*0cf0*/  ISETP.NE.AND P2, PT, R4, RZ, PT ;  /* 0x000000ff0400720c */ /* 0x000fe20003f45270 */
[----:B------:R-:W1:Y:S08]  /*0d00*/  LDC.64 R20, c[0x0][0x388] ;  /* 0x0000e200ff147b82 */ /* 0x000e700000000a00 */
[----:B------:R-:W2:Y:S01]  /*0d10*/  LDC.64 R36, c[0x0][0x380] ;  /* 0x0000e000ff247b82 */ /* 0x000ea20000000a00 */
[----:B0-----:R-:W-:-:S07]  /*0d20*/  @P3 IMAD.WIDE R30, R12, 0x4, R18 ;  /* 0x000000040c1e3825 */ /* 0x001fce00078e0212 */
[----:B------:R-:W0:Y:S01]  /*0d30*/  LDC.64 R34, c[0x0][0x388] ;  /* 0x0000e200ff227b82 */ /* 0x000e220000000a00 */
[----:B------:R-:W3:Y:S01]  /*0d40*/  @P3 LDG.E R31, desc[UR6][R30.64] ;  /* 0x000000061e1f3981 */ /* 0x000ee2000c1e1900 */
[----:B-1----:R-:W-:-:S06]  /*0d50*/  @P3 IMAD.WIDE R32, R10, 0x4, R20 ;  /* 0x000000040a203825 */ /* 0x002fcc00078e0214 */
[----:B------:R-:W1:Y:S01]  /*0d60*/  LDC.64 R18, c[0x0][0x388] ;  /* 0x0000e200ff127b82 */ /* 0x000e620000000a00 */
[----:B------:R-:W3:Y:S07]  /*0d70*/  @P3 LDG.E R32, desc[UR6][R32.64] ;  /* 0x0000000620203981 */ /* 0x000eee000c1e1900 */
[----:B------:R-:W4:Y:S01]  /*0d80*/  LDC.64 R20, c[0x0][0x380] ;  /* 0x0000e000ff147b82 */ /* 0x000f220000000a00 */
[----:B-1----:R-:W-:-:S06]  /*0d90*/  @P2 IMAD.WIDE R18, R11, 0x4, R18 ;  /* 0x000000040b122825 */ /* 0x002fcc00078e0212 */
[----:B------:R-:W5:Y:S01]  /*0da0*/  @P2 LDG.E R18, desc[UR6][R18.64] ;  /* 0x0000000612122981 */ /* 0x000f62000c1e1900 */
[----:B----4-:R-:W-:-:S06]  /*0db0*/  @P2 IMAD.WIDE R20, R16, 0x4, R20 ;  /* 0x0000000410142825 */ /* 0x010fcc00078e0214 */
[----:B------:R-:W5:Y:S01]  /*0dc0*/  @P2 LDG.E R21, desc[UR6][R20.64] ;  /* 0x0000000614152981 */ /* 0x000f62000c1e1900 */
[----:B--2---:R-:W-:-:S04]  /*0dd0*/  @P0 IMAD.WIDE R36, R15, 0x4, R36 ;  /* 0x000000040f240825 */ /* 0x004fc800078e0224 */
[----:B0-----:R-:W-:Y:S02]  /*0de0*/  @P0 IMAD.WIDE R34, R3, 0x4, R34 ;  /* 0x0000000403220825 */ /* 0x001fe400078e0222 */
[----:B------:R-:W2:Y:S04]  /*0df0*/  @P0 LDG.E R37, desc[UR6][R36.64] ;  /* 0x0000000624250981 */ /* 0x000ea8000c1e1900 */
[----:B------:R-:W2:Y:S01]  /*0e00*/  @P0 LDG.E R34, desc[UR6][R34.64] ;  /* 0x0000000622220981 */ /* 0x000ea2000c1e1900 */
[----:B---3--:R-:W-:-:S04]  /*0e10*/  @P3 FFMA R2, R31, R32, R2 ;  /* 0x000000201f023223 */ /* 0x008fc80000000002 */
[----:B-----5:R-:W-:Y:S01]  /*0e20*/  @P2 FFMA R2, R21, R18, R2 ;  /* 0x0000001215022223 */ /* 0x020fe20000000002 */
[----:B------:R-:W-:Y:S01]  /*0e30*/  ISETP.NE.AND P2, PT, R28, RZ, PT ;  /* 0x000000ff1c00720c */ /* 0x000fe20003f45270 */
[----:B------:R-:W0:Y:S08]  /*0e40*/  LDC.64 R20, c[0x0][0x388] ;  /* 0x0000e200ff147b82 */ /* 0x000e300000000a00 */
[----:B------:R-:W1:Y:S08]  /*0e50*/  LDC.64 R28, c[0x0][0x380] ;  /* 0x0000e000ff1c7b82 */ /* 0x000e700000000a00 */
[----:B------:R-:W3:Y:S01]  /*0e60*/  LDC.64 R18, c[0x0][0x388] ;  /* 0x0000e200ff127b82 */ /* 0x000ee20000000a00 */
[----:B0-----:R-:W-:-:S07]  /*0e70*/  @P1 IMAD.WIDE R30, R7, 0x4, R20 ;  /* 0x00000004071e1825 */ /* 0x001fce00078e0214 */
[----:B------:R-:W0:Y:S01]  /*0e80*/  LDC.64 R20, c[0x0][0x380] ;  /* 0x0000e000ff147b82 */ /* 0x000e220000000a00 */
[----:B------:R-:W4:Y:S01]  /*0e90*/  @P1 LDG.E R30, desc[UR6][R30.64] ;  /* 0x000000061e1e1981 */ /* 0x000f22000c1e1900 */
[----:B-1----:R-:W-:-:S06]  /*0ea0*/  @P1 IMAD.WIDE R28, R23, 0x4, R28 ;  /* 0x00000004171c1825 */ /* 0x002fcc00078e021c */
[----:B------:R-:W4:Y:S01]  /*0eb0*/  @P1 LDG.E R29, desc[UR6][R28.64] ;  /* 0x000000061c1d1981 */ /* 0x000f22000c1e1900 */
[----:B--2---:R-:W-:Y:S01]  /*0ec0*/  @P0 FFMA R2, R37, R34, R2 ;  /* 0x0000002225020223 */ /* 0x004fe20000000002 */
[----:B---3--:R-:W-:Y:S02]  /*0ed0*/  @P6 IMAD.WIDE R34, R8, 0x4, R18 ;  /* 0x0000000408226825 */ /* 0x008fe400078e0212 */
[----:B------:R-:W1:Y:S04]  /*0ee0*/  LDC.64 R18, c[0x0][0x388] ;  /* 0x0000e200ff127b82 */ /* 0x000e680000000a00 */
[----:B------:R-:W2:Y:S01]  /*0ef0*/  @P6 LDG.E R34, desc[UR6][R34.64] ;  /* 0x0000000622226981 */ /* 0x000ea2000c1e1900 */
[----:B0-----:R-:W-:-:S03]  /*0f00*/  @P6 IMAD.WIDE R32, R14, 0x4, R20 ;  /* 0x000000040e206825 */ /* 0x001fc600078e0214 */
[----:B------:R-:W0:Y:S03]  /*0f10*/  LDC.64 R20, c[0x0][0x380] ;  /* 0x0000e000ff147b82 */ /* 0x000e260000000a00 */
[----:B------:R-:W2:Y:S01]  /*0f20*/  @P6 LDG.E R33, desc[UR6][R32.64] ;  /* 0x0000000620216981 */ /* 0x000ea2000c1e1900 */
[----:B----4-:R-:W-:Y:S01]  /*0f30*/  @P1 FFMA R2, R29, R30, R2 ;  /* 0x0000001e1d021223 */ /* 0x010fe20000000002 */
[----:B0-----:R-:W-:-:S03]  /*0f40*/  @P4 IMAD.WIDE R28, R13, 0x4, R20 ;  /* 0x000000040d1c4825 */ /* 0x001fc600078e0214 */
[----:B------:R-:W0:Y:S01]  /*0f50*/  LDC.64 R20, c[0x0][0x380] ;  /* 0x0000e000ff147b82 */ /* 0x000e220000000a00 */
[----:B-1----:R-:W-:Y:S02]  /*0f60*/  @P4 IMAD.WIDE R30, R9, 0x4, R18 ;  /* 0x00000004091e4825 */ /* 0x002fe400078e0212 */
[----:B------:R-:W3:Y:S04]  /*0f70*/  @P4 LDG.E R29, desc[UR6][R28.64] ;  /* 0x000000061c1d4981 */ /* 0x000ee8000c1e1900 */
[----:B------:R-:W3:Y:S01]  /*0f80*/  @P4 LDG.E R30, desc[UR6][R30.64] ;  /* 0x000000061e1e4981 */ /* 0x000ee2000c1e1900 */
[----:B------:R-:W1:Y:S01]  /*0f90*/  LDC.64 R18, c[0x0][0x388] ;  /* 0x0000e200ff127b82 */ /* 0x000e620000000a00 */
[----:B--2---:R-:W-:Y:S01]  /*0fa0*/  @P6 FFMA R2, R33, R34, R2 ;  /* 0x0000002221026223 */ /* 0x004fe20000000002 */
[----:B0-----:R-:W-:-:S06]  /*0fb0*/  @P5 IMAD.WIDE R32, R17, 0x4, R20 ;  /* 0x0000000411205825 */ /* 0x001fcc00078e0214 */
[----:B------:R-:W0:Y:S01]  /*0fc0*/  LDC.64 R20, c[0x0][0x380] ;  /* 0x0000e000ff147b82 */ /* 0x000e220000000a00 */
[----:B------:R-:W-:Y:S01]  /*0fd0*/  ISETP.NE.AND P3, PT, R25, RZ, PT ;  /* 0x000000ff1900720c */ /* 0x000fe20003f65270 */
[----:B------:R2:W4:Y:S01]  /*0fe0*/  @P5 LDG.E R33, desc[UR6][R32.64] ;  /* 0x0000000620215981 */ /* 0x000522000c1e1900 */
[----:B-1----:R-:W-:-:S05]  /*0ff0*/  @P5 IMAD.WIDE R34, R27, 0x4, R18 ;  /* 0x000000041b225825 */ /* 0x002fca00078e0212 */
[----:B------:R-:W1:Y:S01]  /*1000*/  LDC.64 R18, c[0x0][0x388] ;  /* 0x0000e200ff127b82 */ /* 0x000e620000000a00 */
[----:B------:R-:W4:Y:S07]  /*1010*/  @P5 LDG.E R34, desc[UR6][R34.64] ;  /* 0x0000000622225981 */ /* 0x000f2e000c1e1900 */
[----:B--2---:R-:W2:Y:S01]  /*1020*/  LDC R32, c[0x0][0x3a4] ;  /* 0x0000e900ff207b82 */ /* 0x004ea20000000800 */
[----:B---3--:R-:W-:Y:S01]  /*1030*/  @P4 FFMA R2, R29, R30, R2 ;  /* 0x0000001e1d024223 */ /* 0x008fe20000000002 */
[----:B0-----:R-:W-:-:S06]  /*1040*/  @P3 IMAD.WIDE R28, R24, 0x4, R20 ;  /* 0x00000004181c3825 */ /* 0x001fcc00078e0214 */
[----:B------:R-:W0:Y:S01]  /*1050*/  LDC.64 R20, c[0x0][0x380] ;  /* 0x0000e000ff147b82 */ /* 0x000e220000000a00 */
[----:B-1----:R-:W-:Y:S01]  /*1060*/  @P3 IMAD.WIDE R30, R26, 0x4, R18 ;  /* 0x000000041a1e3825 */ /* 0x002fe200078e0212 */
[----:B------:R-:W3:Y:S06]  /*1070*/  @P3 LDG.E R29, desc[UR6][R28.64] ;  /* 0x000000061c1d3981 */ /* 0x000eec000c1e1900 */
[----:B------:R-:W1:Y:S01]  /*1080*/  LDC.64 R18, c[0x0][0x388] ;  /* 0x0000e200ff127b82 */ /* 0x000e620000000a00 */
[----:B------:R-:W3:Y:S01]  /*1090*/  @P3 LDG.E R30, desc[UR6][R30.64] ;  /* 0x000000061e1e3981 */ /* 0x000ee2000c1e1900 */
[----:B0-----:R-:W-:-:S06]  /*10a0*/  @P2 IMAD.WIDE R20, R22, 0x4, R20 ;  /* 0x0000000416142825 */ /* 0x001fcc00078e0214 */
[----:B------:R-:W5:Y:S01]  /*10b0*/  @P2 LDG.E R21, desc[UR6][R20.64] ;  /* 0x0000000614152981 */ /* 0x000f62000c1e1900 */
[----:B-1----:R-:W-:-:S06]  /*10c0*/  @P2 IMAD.WIDE R18, R5, 0x4, R18 ;  /* 0x0000000405122825 */ /* 0x002fcc00078e0212 */
[----:B------:R-:W5:Y:S01]  /*10d0*/  @P2 LDG.E R18, desc[UR6][R18.64] ;  /* 0x0000000612122981 */ /* 0x000f62000c1e1900 */
[----:B------:R-:W-:Y:S01]  /*10e0*/  UIADD3 UR4, UPT, UPT, UR4, 0x1, URZ ;  /* 0x0000000104047890 */ /* 0x000fe2000fffe0ff */
[----:B----4-:R-:W-:-:S03]  /*10f0*/  @P5 FFMA R2, R33, R34, R2 ;  /* 0x0000002221025223 */ /* 0x010fc60000000002 */
[----:B------:R-:W-:Y:S01]  /*1100*/  UISETP.NE.AND UP0, UPT, UR4, URZ, UPT ;  /* 0x000000ff0400728c */ /* 0x000fe2000bf05270 */
[----:B--2---:R-:W-:Y:S01]  /*1110*/  IMAD R27, R32, 0x9, R27 ;  /* 0x00000009201b7824 */ /* 0x004fe200078e021b */
[----:B------:R-:W-:Y:S01]  /*1120*/  IADD3 R16, PT, PT, R16, 0x1, RZ ;  /* 0x0000000110107810 */ /* 0x000fe20007ffe0ff */
[C---:B------:R-:W-:Y:S01]  /*1130*/  IMAD R26, R32.reuse, 0x9, R26 ;  /* 0x00000009201a7824 */ /* 0x040fe200078e021a */
[----:B------:R-:W-:Y:S01]  /*1140*/  IADD3 R15, PT, PT, R15, 0x1, RZ ;  /* 0x000000010f0f7810 */ /* 0x000fe20007ffe0ff */
[----:B------:R-:W-:Y:S01]  /*1150*/  IMAD R5, R32, 0x9, R5 ;  /* 0x0000000920057824 */ /* 0x000fe200078e0205 */
[----:B------:R-:W-:Y:S01]  /*1160*/  IADD3 R14, PT, PT, R14, 0x1, RZ ;  /* 0x000000010e0e7810 */ /* 0x000fe20007ffe0ff */
[C---:B------:R-:W-:Y:S01]  /*1170*/  IMAD R7, R32.reuse, 0x9, R7 ;  /* 0x0000000920077824 */ /* 0x040fe200078e0207 */
[----:B------:R-:W-:Y:S01]  /*1180*/  IADD3 R13, PT, PT, R13, 0x1, RZ ;  /* 0x000000010d0d7810 */ /* 0x000fe20007ffe0ff */
[----:B------:R-:W-:Y:S01]  /*1190*/  IMAD R8, R32, 0x9, R8 ;  /* 0x0000000920087824 */ /* 0x000fe200078e0208 */
[----:B------:R-:W-:Y:S01]  /*11a0*/  IADD3 R24, PT, PT, R24, 0x1, RZ ;  /* 0x0000000118187810 */ /* 0x000fe20007ffe0ff */
[----:B------:R-:W-:Y:S01]  /*11b0*/  IMAD R9, R32, 0x9, R9 ;  /* 0x0000000920097824 */ /* 0x000fe200078e0209 */
[----:B------:R-:W-:Y:S01]  /*11c0*/  IADD3 R22, PT, PT, R22, 0x1, RZ ;  /* 0x0000000116167810 */ /* 0x000fe20007ffe0ff */
[----:B------:R-:W-:-:S02]  /*11d0*/  IMAD R10, R32, 0x9, R10 ;  /* 0x00000009200a7824 */ /* 0x000fc400078e020a */
[C---:B------:R-:W-:Y:S02]  /*11e0*/  IMAD R3, R32.reuse, 0x9, R3 ;  /* 0x0000000920037824 */ /* 0x040fe400078e0203 */
[----:B------:R-:W-:Y:S02]  /*11f0*/  IMAD R11, R32, 0x9, R11 ;  /* 0x00000009200b7824 */ /* 0x000fe400078e020b */
[----:B------:R-:W-:Y:S02]  /*1200*/  VIADD R12, R12, 0x1 ;  /* 0x000000010c0c7836 */ /* 0x000fe40000000000 */
[----:B------:R-:W-:Y:S02]  /*1210*/  VIADD R23, R23, 0x1 ;  /* 0x0000000117177836 */ /* 0x000fe40000000000 */
[----:B------:R-:W-:Y:S02]  /*1220*/  VIADD R17, R17, 0x1 ;  /* 0x0000000111117836 */ /* 0x000fe40000000000 */
[----:B---3--:R-:W-:-:S04]  /*1230*/  @P3 FFMA R2, R29, R30, R2 ;  /* 0x0000001e1d023223 */ /* 0x008fc80000000002 */
[----:B-----5:R-:W-:Y:S01]  /*1240*/  @P2 FFMA R2, R21, R18, R2 ;  /* 0x0000001215022223 */ /* 0x020fe20000000002 */
[----:B------:R-:W-:Y:S06]  /*1250*/  BRA.U UP0, `(.L_x_56) ;  /* 0xfffffff900947547 */ /* 0x000fec000b83ffff */
.L_x_55:
[----:B------:R-:W0:Y:S02]  /*1260*/  LDC.64 R4, c[0x0][0x390] ;  /* 0x0000e400ff047b82 */ /* 0x000e240000000a00 */
[----:B0-----:R-:W-:-:S05]  /*1270*/  IMAD.WIDE R4, R0, 0x4, R4 ;  /* 0x0000000400047825 */ /* 0x001fca00078e0204 */
[----:B------:R-:W-:Y:S01]  /*1280*/  STG.E desc[UR6][R4.64], R2 ;  /* 0x0000000204007986 */ /* 0x000fe2000c101906 */
[----:B------:R-:W-:Y:S05]  /*1290*/  EXIT ;  /* 0x000000000000794d */ /* 0x000fea0003800000 */
.L_x_57:
        /* <DEDUP_REMOVED lines=14> */
.L_x_75:


//--------------------- .text._Z20naive_conv2d_forwardPKfS0_S0_Pfiiiii --------------------------
	.section	.text._Z20naive_conv2d_forwardPKfS0_S0_Pfiiiii,"ax",@progbits
	.align	128
        .global         _Z20naive_conv2d_forwardPKfS0_S0_Pfiiiii
        .type           _Z20naive_conv2d_forwardPKfS0_S0_Pfiiiii,@function
        .size           _Z20naive_conv2d_forwardPKfS0_S0_Pfiiiii,(.L_x_76 - _Z20naive_conv2d_forwardPKfS0_S0_Pfiiiii)
        .other          _Z20naive_conv2d_forwardPKfS0_S0_Pfiiiii,@"STO_CUDA_ENTRY STV_DEFAULT"
_Z20naive_conv2d_forwardPKfS0_S0_Pfiiiii:
.text._Z20naive_conv2d_forwardPKfS0_S0_Pfiiiii:
[----:B------:R-:W-:Y:S01]  /*0000*/  LDC R1, c[0x0][0x37c] ;  /* 0x0000df00ff017b82 */ /* 0x000fe20000000800 */
[----:B------:R-:W0:Y:S07]  /*0010*/  S2R R7, SR_TID.X ;  /* 0x0000000000077919 */ /* 0x000e2e0000002100 */
[----:B------:R-:W1:Y:S08]  /*0020*/  LDC.64 R4, c[0x0][0x3a0] ;  /* 0x0000e800ff047b82 */ /* 0x000e700000000a00 */
[----:B------:R-:W2:Y:S08]  /*0030*/  LDC R6, c[0x0][0x3a8] ;  /* 0x0000ea00ff067b82 */ /* 0x000eb00000000800 */
[----:B------:R-:W0:Y:S08]  /*0040*/  S2UR UR4, SR_CTAID.X ;  /* 0x00000000000479c3 */ /* 0x000e300000002500 */
[----:B------:R-:W0:Y:S01]  /*0050*/  LDC R2, c[0x0][0x360] ;  /* 0x0000d800ff027b82 */ /* 0x000e220000000800 */
[----:B-1----:R-:W-:-:S07]  /*0060*/  IMAD R3, R5, R4, RZ ;  /* 0x0000000405037224 */ /* 0x002fce00078e02ff */
[----:B------:R-:W1:Y:S01]  /*0070*/  LDC R9, c[0x0][0x3b0] ;  /* 0x0000ec00ff097b82 */ /* 0x000e620000000800 */
[----:B--2---:R-:W-:Y:S02]  /*0080*/  IMAD R0, R3, R6, RZ ;  /* 0x0000000603007224 */ /* 0x004fe400078e02ff */
[----:B0-----:R-:W-:Y:S02]  /*0090*/  IMAD R2, R2, UR4, R7 ;  /* 0x0000000402027c24 */ /* 0x001fe4000f8e0207 */
[----:B-1----:R-:W-:-:S05]  /*00a0*/  IMAD R3, R0, R9, RZ ;  /* 0x0000000900037224 */ /* 0x002fca00078e02ff */
[----:B------:R-:W-:-:S13]  /*00b0*/  ISETP.GE.AND P0, PT, R2, R3, PT ;  /* 0x000000030200720c */ /* 0x000fda0003f06270 */
[----:B------:R-:W-:Y:S05]  /*00c0*/  @P0 EXIT ;  /* 0x000000000000094d */ /* 0x000fea0003800000 */
[----:B------:R-:W-:Y:S01]  /*00d0*/  IABS R3, R9 ;  /* 0x0000000900037213 */ /* 0x000fe20000000000 */
[----:B------:R-:W0:Y:S03]  /*00e0*/  LDCU UR5, c[0x0][0x3ac] ;  /* 0x00007580ff0577ac */ /* 0x000e260008000800 */
[----:B------:R-:W1:Y:S01]  /*00f0*/  I2F.RP R0, R3 ;  /* 0x0000000300007306 */ /* 0x000e620000209400 */
[----:B------:R-:W2:Y:S07]  /*0100*/  LDCU.64 UR6, c[0x0][0x358] ;  /* 0x00006b00ff0677ac */ /* 0x000eae0008000a00 */
[----:B-1----:R-:W1:Y:S01]  /*0110*/  MUFU.RCP R0, R0 ;  /* 0x0000000000007308 */ /* 0x002e620000001000 */
[----:B0-----:R-:W-:Y:S01]  /*0120*/  UISETP.GE.AND UP0, UPT, UR5, 0x1, UPT ;  /* 0x000000010500788c */ /* 0x001fe2000bf06270 */
[----:B-1----:R-:W-:-:S06]  /*0130*/  VIADD R10, R0, 0xffffffe ;  /* 0x0ffffffe000a7836 */ /* 0x002fcc0000000000 */
[----:B------:R0:W1:Y:S02]  /*0140*/  F2I.FTZ.U32.TRUNC.NTZ R11, R10 ;  /* 0x0000000a000b7305 */ /* 0x000064000021f000 */
[----:B0-----:R-:W-:Y:S02]  /*0150*/  HFMA2 R10, -RZ, RZ, 0, 0 ;  /* 0x00000000ff0a7431 */ /* 0x001fe400000001ff */
[----:B-1----:R-:W-:-:S04]  /*0160*/  IMAD.MOV R4, RZ, RZ, -R11 ;  /* 0x000000ffff047224 */ /* 0x002fc800078e0a0b */
[----:B------:R-:W-:Y:S01]  /*0170*/  IMAD R7, R4, R3, RZ ;  /* 0x0000000304077224 */ /* 0x000fe200078e02ff */
[----:B------:R-:W-:-:S03]  /*0180*/  IABS R4, R2 ;  /* 0x0000000200047213 */ /* 0x000fc60000000000 */
[----:B------:R-:W-:-:S06]  /*0190*/  IMAD.HI.U32 R11, R11, R7, R10 ;  /* 0x000000070b0b7227 */ /* 0x000fcc00078e000a */
[----:B------:R-:W-:-:S04]  /*01a0*/  IMAD.HI.U32 R7, R11, R4, RZ ;  /* 0x000000040b077227 */ /* 0x000fc800078e00ff */
[----:B------:R-:W-:-:S04]  /*01b0*/  IMAD.MOV R0, RZ, RZ, -R7 ;  /* 0x000000ffff007224 */ /* 0x000fc800078e0a07 */
[----:B------:R-:W-:-:S05]  /*01c0*/  IMAD R0, R3, R0, R4 ;  /* 0x0000000003007224 */ /* 0x000fca00078e0204 */
[----:B------:R-:W-:-:S13]  /*01d0*/  ISETP.GT.U32.AND P1, PT, R3, R0, PT ;  /* 0x000000000300720c */ /* 0x000fda0003f24070 */
[-C--:B------:R-:W-:Y:S01]  /*01e0*/  @!P1 IADD3 R0, PT, PT, R0, -R3.reuse, RZ ;  /* 0x8000000300009210 */ /* 0x080fe20007ffe0ff */
[----:B------:R-:W-:Y:S01]  /*01f0*/  @!P1 VIADD R7, R7, 0x1 ;  /* 0x0000000107079836 */ /* 0x000fe20000000000 */
[----:B------:R-:W-:Y:S02]  /*0200*/  ISETP.NE.AND P1, PT, R9, RZ, PT ;  /* 0x000000ff0900720c */ /* 0x000fe40003f25270 */
[----:B------:R-:W-:Y:S02]  /*0210*/  ISETP.GE.U32.AND P0, PT, R0, R3, PT ;  /* 0x000000030000720c */ /* 0x000fe40003f06070 */
[----:B------:R-:W-:-:S04]  /*0220*/  LOP3.LUT R0, R2, R9, RZ, 0x3c, !PT ;  /* 0x0000000902007212 */ /* 0x000fc800078e3cff */
[----:B------:R-:W-:Y:S01]  /*0230*/  ISETP.GE.AND P2, PT, R0, RZ, PT ;  /* 0x000000ff0000720c */ /* 0x000fe20003f46270 */
[----:B------:R-:W-:-:S06]  /*0240*/  IMAD.MOV.U32 R0, RZ, RZ, RZ ;  /* 0x000000ffff007224 */ /* 0x000fcc00078e00ff */
[----:B------:R-:W-:-:S06]  /*0250*/  @P0 IADD3 R7, PT, PT, R7, 0x1, RZ ;  /* 0x0000000107070810 */ /* 0x000fcc0007ffe0ff */
[----:B------:R-:W-:Y:S01]  /*0260*/  @!P2 IMAD.MOV R7, RZ, RZ, -R7 ;  /* 0x000000ffff07a224 */ /* 0x000fe200078e0a07 */
[----:B------:R-:W-:-:S04]  /*0270*/  @!P1 LOP3.LUT R7, RZ, R9, RZ, 0x33, !PT ;  /* 0x00000009ff079212 */ /* 0x000fc800078e33ff */
[----:B------:R-:W-:-:S05]  /*0280*/  IADD3 R3, PT, PT, -R7, RZ, RZ ;  /* 0x000000ff07037210 */ /* 0x000fca0007ffe1ff */
[----:B------:R-:W-:Y:S01]  /*0290*/  IMAD R3, R9, R3, R2 ;  /* 0x0000000309037224 */ /* 0x000fe200078e0202 */
[----:B--2---:R-:W-:Y:S06]  /*02a0*/  BRA.U !UP0, `(.L_x_58) ;  /* 0x0000000d08b87547 */ /* 0x004fec000b800000 */
[----:B------:R-:W-:Y:S01]  /*02b0*/  IMAD R0, R6, R9, RZ ;  /* 0x0000000906007224 */ /* 0x000fe200078e02ff */
[----:B------:R-:W-:Y:S01]  /*02c0*/  IABS R16, R6 ;  /* 0x0000000600107213 */ /* 0x000fe20000000000 */
[----:B------:R-:W-:Y:S01]  /*02d0*/  IMAD R25, R3, UR5, RZ ;  /* 0x0000000503197c24 */ /* 0x000fe2000f8e02ff */
[-C--:B------:R-:W-:Y:S01]  /*02e0*/  IABS R14, R5.reuse ;  /* 0x00000005000e7213 */ /* 0x080fe20000000000 */
[----:B------:R-:W-:Y:S01]  /*02f0*/  IMAD R15, R0, R5, RZ ;  /* 0x00000005000f7224 */ /* 0x000fe200078e02ff */
[-C--:B------:R-:W-:Y:S01]  /*0300*/  IABS R10, R0.reuse ;  /* 0x00000000000a7213 */ /* 0x080fe20000000000 */
[----:B------:R-:W-:Y:S01]  /*0310*/  I2F.RP R8, R16 ;  /* 0x0000001000087306 */ /* 0x000fe20000209400 */
[----:B------:R-:W-:Y:S01]  /*0320*/  IABS R17, R0 ;  /* 0x0000000000117213 */ /* 0x000fe20000000000 */
[----:B------:R-:W-:Y:S01]  /*0330*/  IMAD R25, R25, 0x9, RZ ;  /* 0x0000000919197824 */ /* 0x000fe200078e02ff */
[----:B------:R-:W-:Y:S01]  /*0340*/  IABS R20, R15 ;  /* 0x0000000f00147213 */ /* 0x000fe20000000000 */
[----:B------:R-:W-:Y:S01]  /*0350*/  UIADD3 UR4, UPT, UPT, -UR5, URZ, URZ ;  /* 0x000000ff05047290 */ /* 0x000fe2000fffe1ff */
[----:B------:R-:W-:-:S03]  /*0360*/  ISETP.GE.AND P3, PT, R7, RZ, PT ;  /* 0x000000ff0700720c */ /* 0x000fc60003f66270 */
[----:B------:R-:W0:Y:S08]  /*0370*/  I2F.RP R11, R10 ;  /* 0x0000000a000b7306 */ /* 0x000e300000209400 */
[----:B------:R-:W1:Y:S08]  /*0380*/  I2F.RP R12, R14 ;  /* 0x0000000e000c7306 */ /* 0x000e700000209400 */
[----:B0-----:R-:W0:Y:S08]  /*0390*/  MUFU.RCP R11, R11 ;  /* 0x0000000b000b7308 */ /* 0x001e300000001000 */
[----:B-1----:R-:W-:Y:S01]  /*03a0*/  MUFU.RCP R12, R12 ;  /* 0x0000000c000c7308 */ /* 0x002fe20000001000 */
[----:B0-----:R-:W-:-:S07]  /*03b0*/  IADD3 R9, PT, PT, R11, 0xffffffe, RZ ;  /* 0x0ffffffe0b097810 */ /* 0x001fce0007ffe0ff */
[----:B------:R0:W-:Y:S08]  /*03c0*/  MUFU.RCP R11, R8 ;  /* 0x00000008000b7308 */ /* 0x0001f00000001000 */
[----:B------:R-:W1:Y:S01]  /*03d0*/  F2I.FTZ.U32.TRUNC.NTZ R9, R9 ;  /* 0x0000000900097305 */ /* 0x000e62000021f000 */
[----:B0-----:R-:W-:Y:S01]  /*03e0*/  MOV R8, RZ ;  /* 0x000000ff00087202 */ /* 0x001fe20000000f00 */
[----:B-1----:R-:W-:-:S04]  /*03f0*/  IMAD.MOV R13, RZ, RZ, -R9 ;  /* 0x000000ffff0d7224 */ /* 0x002fc800078e0a09 */
[----:B------:R-:W-:-:S04]  /*0400*/  IMAD R13, R13, R10, RZ ;  /* 0x0000000a0d0d7224 */ /* 0x000fc800078e02ff */
[----:B------:R-:W-:Y:S01]  /*0410*/  IMAD.HI.U32 R9, R9, R13, R8 ;  /* 0x0000000d09097227 */ /* 0x000fe200078e0008 */
[----:B------:R-:W-:-:S03]  /*0420*/  IADD3 R8, PT, PT, R11, 0xffffffe, RZ ;  /* 0x0ffffffe0b087810 */ /* 0x000fc60007ffe0ff */
[----:B------:R-:W-:Y:S01]  /*0430*/  IMAD.MOV R13, RZ, RZ, -R17 ;  /* 0x000000ffff0d7224 */ /* 0x000fe200078e0a11 */
[----:B------:R-:W-:Y:S01]  /*0440*/  IABS R17, R15 ;  /* 0x0000000f00117213 */ /* 0x000fe20000000000 */
[----:B------:R-:W-:Y:S02]  /*0450*/  IMAD.HI.U32 R18, R9, R4, RZ ;  /* 0x0000000409127227 */ /* 0x000fe400078e00ff */
[----:B------:R0:W-:Y:S02]  /*0460*/  F2I.FTZ.U32.TRUNC.NTZ R9, R8 ;  /* 0x0000000800097305 */ /* 0x0001e4000021f000 */
[----:B------:R-:W-:Y:S02]  /*0470*/  IMAD R13, R18, R13, R4 ;  /* 0x0000000d120d7224 */ /* 0x000fe400078e0204 */
[----:B------:R-:W-:-:S03]  /*0480*/  VIADD R11, R12, 0xffffffe ;  /* 0x0ffffffe0c0b7836 */ /* 0x000fc60000000000 */
[----:B------:R-:W-:Y:S01]  /*0490*/  ISETP.GT.U32.AND P1, PT, R10, R13, PT ;  /* 0x0000000d0a00720c */ /* 0x000fe20003f24070 */
[----:B------:R-:W1:Y:S01]  /*04a0*/  I2F.RP R19, R17 ;  /* 0x0000001100137306 */ /* 0x000e620000209400 */
[----:B0-----:R-:W-:-:S07]  /*04b0*/  MOV R8, RZ ;  /* 0x000000ff00087202 */ /* 0x001fce0000000f00 */
[----:B------:R-:W0:Y:S04]  /*04c0*/  F2I.FTZ.U32.TRUNC.NTZ R11, R11 ;  /* 0x0000000b000b7305 */ /* 0x000e28000021f000 */
[-C--:B------:R-:W-:Y:S01]  /*04d0*/  @!P1 IADD3 R13, PT, PT, R13, -R10.reuse, RZ ;  /* 0x8000000a0d0d9210 */ /* 0x080fe20007ffe0ff */
[----:B------:R-:W-:Y:S01]  /*04e0*/  @!P1 VIADD R18, R18, 0x1 ;  /* 0x0000000112129836 */ /* 0x000fe20000000000 */
[----:B------:R-:W-:Y:S02]  /*04f0*/  ISETP.NE.AND P1, PT, R0, RZ, PT ;  /* 0x000000ff0000720c */ /* 0x000fe40003f25270 */
[----:B-1----:R-:W1:Y:S01]  /*0500*/  MUFU.RCP R19, R19 ;  /* 0x0000001300137308 */ /* 0x002e620000001000 */
[----:B------:R-:W-:Y:S02]  /*0510*/  ISETP.GE.U32.AND P0, PT, R13, R10, PT ;  /* 0x0000000a0d00720c */ /* 0x000fe40003f06070 */
[----:B------:R-:W-:-:S04]  /*0520*/  LOP3.LUT R10, R2, R0, RZ, 0x3c, !PT ;  /* 0x00000000020a7212 */ /* 0x000fc800078e3cff */
[----:B------:R-:W-:Y:S01]  /*0530*/  ISETP.GE.AND P2, PT, R10, RZ, PT ;  /* 0x000000ff0a00720c */ /* 0x000fe20003f46270 */
[----:B0-----:R-:W-:Y:S01]  /*0540*/  IMAD.MOV R21, RZ, RZ, -R11 ;  /* 0x000000ffff157224 */ /* 0x001fe200078e0a0b */
[----:B------:R-:W-:-:S05]  /*0550*/  IADD3 R10, PT, PT, RZ, -R9, RZ ;  /* 0x80000009ff0a7210 */ /* 0x000fca0007ffe0ff */
[----:B------:R-:W-:Y:S01]  /*0560*/  @P0 IADD3 R18, PT, PT, R18, 0x1, RZ ;  /* 0x0000000112120810 */ /* 0x000fe20007ffe0ff */
[----:B-1----:R-:W-:Y:S01]  /*0570*/  VIADD R12, R19, 0xffffffe ;  /* 0x0ffffffe130c7836 */ /* 0x002fe20000000000 */
[----:B------:R-:W-:Y:S01]  /*0580*/  MOV R19, R10 ;  /* 0x0000000a00137202 */ /* 0x000fe20000000f00 */
[----:B------:R-:W-:Y:S02]  /*0590*/  IMAD.MOV.U32 R10, RZ, RZ, RZ ;  /* 0x000000ffff0a7224 */ /* 0x000fe400078e00ff */
[----:B------:R0:W1:Y:S01]  /*05a0*/  F2I.FTZ.U32.TRUNC.NTZ R13, R12 ;  /* 0x0000000c000d7305 */ /* 0x000062000021f000 */
[----:B------:R-:W-:Y:S01]  /*05b0*/  @!P2 IMAD.MOV R18, RZ, RZ, -R18 ;  /* 0x000000ffff12a224 */ /* 0x000fe200078e0a12 */
[----:B------:R-:W-:Y:S01]  /*05c0*/  @!P1 LOP3.LUT R18, RZ, R0, RZ, 0x33, !PT ;  /* 0x00000000ff129212 */ /* 0x000fe200078e33ff */
[----:B------:R-:W-:Y:S01]  /*05d0*/  IMAD R19, R19, R16, RZ ;  /* 0x0000001013137224 */ /* 0x000fe200078e02ff */
[----:B------:R-:W-:-:S03]  /*05e0*/  IABS R0, R7 ;  /* 0x0000000700007213 */ /* 0x000fc60000000000 */
[----:B------:R-:W-:Y:S01]  /*05f0*/  IMAD.HI.U32 R8, R9, R19, R8 ;  /* 0x0000001309087227 */ /* 0x000fe200078e0008 */
[----:B0-----:R-:W-:-:S03]  /*0600*/  IABS R12, R18 ;  /* 0x00000012000c7213 */ /* 0x001fc60000000000 */
[----:B------:R-:W-:-:S04]  /*0610*/  IMAD R9, R21, R14, RZ ;  /* 0x0000000e15097224 */ /* 0x000fc800078e02ff */
[----:B------:R-:W-:Y:S01]  /*0620*/  IMAD.HI.U32 R10, R11, R9, R10 ;  /* 0x000000090b0a7227 */ /* 0x000fe200078e000a */
[----:B------:R-:W-:Y:S02]  /*0630*/  MOV R11, R12 ;  /* 0x0000000c000b7202 */ /* 0x000fe40000000f00 */
[----:B-1----:R-:W-:Y:S01]  /*0640*/  IADD3 R19, PT, PT, RZ, -R13, RZ ;  /* 0x8000000dff137210 */ /* 0x002fe20007ffe0ff */
[----:B------:R-:W-:Y:S01]  /*0650*/  IMAD.MOV.U32 R9, RZ, RZ, R0 ;  /* 0x000000ffff097224 */ /* 0x000fe200078e0000 */
[----:B------:R-:W-:Y:S01]  /*0660*/  MOV R12, RZ ;  /* 0x000000ff000c7202 */ /* 0x000fe20000000f00 */
[----:B------:R-:W-:-:S04]  /*0670*/  IMAD.HI.U32 R10, R10, R11, RZ ;  /* 0x0000000b0a0a7227 */ /* 0x000fc800078e00ff */
[----:B------:R-:W-:Y:S01]  /*0680*/  IMAD.HI.U32 R8, R8, R9, RZ ;  /* 0x0000000908087227 */ /* 0x000fe200078e00ff */
[----:B------:R-:W-:-:S03]  /*0690*/  IADD3 R10, PT, PT, -R10, RZ, RZ ;  /* 0x000000ff0a0a7210 */ /* 0x000fc60007ffe1ff */
[----:B------:R-:W-:Y:S02]  /*06a0*/  IMAD.MOV.U32 R0, RZ, RZ, R19 ;  /* 0x000000ffff007224 */ /* 0x000fe400078e0013 */
[----:B------:R-:W-:Y:S02]  /*06b0*/  IMAD.MOV R8, RZ, RZ, -R8 ;  /* 0x000000ffff087224 */ /* 0x000fe400078e0a08 */
[----:B------:R-:W-:Y:S02]  /*06c0*/  IMAD R19, R0, R17, RZ ;  /* 0x0000001100137224 */ /* 0x000fe400078e02ff */
[----:B------:R-:W-:Y:S02]  /*06d0*/  IMAD R9, R16, R8, R9 ;  /* 0x0000000810097224 */ /* 0x000fe400078e0209 */
[----:B------:R-:W-:-:S03]  /*06e0*/  IMAD.HI.U32 R13, R13, R19, R12 ;  /* 0x000000130d0d7227 */ /* 0x000fc600078e000c */
[----:B------:R-:W-:Y:S01]  /*06f0*/  ISETP.GT.U32.AND P0, PT, R16, R9, PT ;  /* 0x000000091000720c */ /* 0x000fe20003f04070 */
[C---:B------:R-:W-:Y:S02]  /*0700*/  IMAD R11, R14.reuse, R10, R11 ;  /* 0x0000000a0e0b7224 */ /* 0x040fe400078e020b */
[----:B------:R-:W-:Y:S02]  /*0710*/  IMAD.MOV R0, RZ, RZ, -R20 ;  /* 0x000000ffff007224 */ /* 0x000fe400078e0a14 */
[----:B------:R-:W-:Y:S01]  /*0720*/  IMAD.HI.U32 R13, R13, R4, RZ ;  /* 0x000000040d0d7227 */ /* 0x000fe200078e00ff */
[----:B------:R-:W-:-:S03]  /*0730*/  ISETP.GT.U32.AND P1, PT, R14, R11, PT ;  /* 0x0000000b0e00720c */ /* 0x000fc60003f24070 */
[----:B------:R-:W-:Y:S01]  /*0740*/  IMAD R4, R13, R0, R4 ;  /* 0x000000000d047224 */ /* 0x000fe200078e0204 */
[----:B------:R-:W-:-:S03]  /*0750*/  LOP3.LUT R0, R2, R15, RZ, 0x3c, !PT ;  /* 0x0000000f02007212 */ /* 0x000fc600078e3cff */
[----:B------:R-:W-:Y:S02]  /*0760*/  @!P0 IADD3 R9, PT, PT, R9, -R16, RZ ;  /* 0x8000001009098210 */ /* 0x000fe40007ffe0ff */
[----:B------:R-:W-:Y:S02]  /*0770*/  ISETP.GT.U32.AND P5, PT, R17, R4, PT ;  /* 0x000000041100720c */ /* 0x000fe40003fa4070 */
[----:B------:R-:W-:Y:S02]  /*0780*/  ISETP.GT.U32.AND P0, PT, R16, R9, PT ;  /* 0x000000091000720c */ /* 0x000fe40003f04070 */
[----:B------:R-:W-:Y:S01]  /*0790*/  @!P1 IMAD.IADD R11, R11, 0x1, -R14 ;  /* 0x000000010b0b9824 */ /* 0x000fe200078e0a0e */
[----:B------:R-:W-:Y:S02]  /*07a0*/  ISETP.GE.AND P1, PT, R18, RZ, PT ;  /* 0x000000ff1200720c */ /* 0x000fe40003f26270 */
[----:B------:R-:W-:Y:S02]  /*07b0*/  ISETP.GE.AND P2, PT, R0, RZ, PT ;  /* 0x000000ff0000720c */ /* 0x000fe40003f46270 */
[----:B------:R-:W-:-:S04]  /*07c0*/  ISETP.GT.U32.AND P6, PT, R14, R11, PT ;  /* 0x0000000b0e00720c */ /* 0x000fc80003fc4070 */
[-C--:B------:R-:W-:Y:S01]  /*07d0*/  @!P5 IADD3 R4, PT, PT, R4, -R17.reuse, RZ ;  /* 0x800000110404d210 */ /* 0x080fe20007ffe0ff */
[----:B------:R-:W-:Y:S01]  /*07e0*/  @!P5 VIADD R13, R13, 0x1 ;  /* 0x000000010d0dd836 */ /* 0x000fe20000000000 */
[----:B------:R-:W-:Y:S01]  /*07f0*/  ISETP.NE.AND P5, PT, R6, RZ, PT ;  /* 0x000000ff0600720c */ /* 0x000fe20003fa5270 */
[----:B------:R-:W-:Y:S01]  /*0800*/  @!P0 IMAD.IADD R9, R9, 0x1, -R16 ;  /* 0x0000000109098824 */ /* 0x000fe200078e0a10 */
[----:B------:R-:W-:Y:S02]  /*0810*/  ISETP.GE.U32.AND P4, PT, R4, R17, PT ;  /* 0x000000110400720c */ /* 0x000fe40003f86070 */
[----:B------:R-:W-:Y:S01]  /*0820*/  ISETP.NE.AND P0, PT, R5, RZ, PT ;  /* 0x000000ff0500720c */ /* 0x000fe20003f05270 */
[----:B------:R-:W-:Y:S01]  /*0830*/  @!P3 IMAD.MOV R9, RZ, RZ, -R9 ;  /* 0x000000ffff09b224 */ /* 0x000fe200078e0a09 */
[----:B------:R-:W-:Y:S02]  /*0840*/  IADD3 R17, PT, PT, R25, UR5, RZ ;  /* 0x0000000519117c10 */ /* 0x000fe4000fffe0ff */
[----:B------:R-:W-:-:S02]  /*0850*/  @!P6 IADD3 R11, PT, PT, R11, -R14, RZ ;  /* 0x8000000e0b0be210 */ /* 0x000fc40007ffe0ff */
[----:B------:R-:W-:Y:S01]  /*0860*/  ISETP.NE.AND P6, PT, R15, RZ, PT ;  /* 0x000000ff0f00720c */ /* 0x000fe20003fc5270 */
[----:B------:R-:W-:Y:S02]  /*0870*/  VIADD R21, R17, UR5 ;  /* 0x0000000511157c36 */ /* 0x000fe40008000000 */
[----:B------:R-:W-:Y:S01]  /*0880*/  @!P1 IMAD.MOV R11, RZ, RZ, -R11 ;  /* 0x000000ffff0b9224 */ /* 0x000fe200078e0a0b */
[----:B------:R-:W-:Y:S02]  /*0890*/  @!P5 LOP3.LUT R9, RZ, R6, RZ, 0x33, !PT ;  /* 0x00000006ff09d212 */ /* 0x000fe400078e33ff */
[----:B------:R-:W-:Y:S02]  /*08a0*/  @P4 IADD3 R13, PT, PT, R13, 0x1, RZ ;  /* 0x000000010d0d4810 */ /* 0x000fe40007ffe0ff */
[----:B------:R-:W-:Y:S02]  /*08b0*/  @!P0 LOP3.LUT R11, RZ, R5, RZ, 0x33, !PT ;  /* 0x00000005ff0b8212 */ /* 0x000fe400078e33ff */
[----:B------:R-:W-:-:S02]  /*08c0*/  @!P2 IADD3 R13, PT, PT, -R13, RZ, RZ ;  /* 0x000000ff0d0da210 */ /* 0x000fc40007ffe1ff */
[----:B------:R-:W-:Y:S01]  /*08d0*/  ISETP.GT.AND P1, PT, R5, -0x1, PT ;  /* 0xffffffff0500780c */ /* 0x000fe20003f24270 */
[----:B------:R-:W-:Y:S01]  /*08e0*/  VIADD R0, R11, 0x2 ;  /* 0x000000020b007836 */ /* 0x000fe20000000000 */
[----:B------:R-:W-:Y:S02]  /*08f0*/  @!P6 LOP3.LUT R13, RZ, R15, RZ, 0x33, !PT ;  /* 0x0000000fff0de212 */ /* 0x000fe400078e33ff */
[----:B------:R-:W-:Y:S02]  /*0900*/  IADD3 R7, PT, PT, R9, 0x2, RZ ;  /* 0x0000000209077810 */ /* 0x000fe40007ffe0ff */
[-C--:B------:R-:W-:Y:S01]  /*0910*/  ISETP.GT.AND P5, PT, R0, R5.reuse, PT ;  /* 0x000000050000720c */ /* 0x080fe20003fa4270 */
[----:B------:R-:W-:Y:S01]  /*0920*/  IMAD R13, R13, R5, R11 ;  /* 0x000000050d0d7224 */ /* 0x000fe200078e020b */
[----:B------:R-:W-:Y:S02]  /*0930*/  ISETP.GT.AND P1, PT, R11, RZ, P1 ;  /* 0x000000ff0b00720c */ /* 0x000fe40000f24270 */
[-C--:B------:R-:W-:Y:S01]  /*0940*/  LOP3.LUT R0, R9, R6.reuse, RZ, 0xfc, !PT ;  /* 0x0000000609007212 */ /* 0x080fe200078efcff */
[----:B------:R-:W-:Y:S01]  /*0950*/  VIADD R13, R13, 0xffffffff ;  /* 0xffffffff0d0d7836 */ /* 0x000fe20000000000 */
[----:B------:R-:W-:-:S02]  /*0960*/  ISETP.GT.AND P4, PT, R7, R6, PT ;  /* 0x000000060700720c */ /* 0x000fc40003f84270 */
[----:B------:R-:W-:Y:S01]  /*0970*/  LOP3.LUT R4, R6, R11, R5, 0xfe, !PT ;  /* 0x0000000b06047212 */ /* 0x000fe200078efe05 */
[----:B------:R-:W-:Y:S01]  /*0980*/  IMAD R13, R13, R6, R9 ;  /* 0x000000060d0d7224 */ /* 0x000fe200078e0209 */
[----:B------:R-:W-:Y:S02]  /*0990*/  ISETP.GT.AND P3, PT, R0, -0x1, P1 ;  /* 0xffffffff0000780c */ /* 0x000fe40000f64270 */
[----:B------:R-:W-:Y:S02]  /*09a0*/  IADD3 R19, PT, PT, R21, UR5, RZ ;  /* 0x0000000515137c10 */ /* 0x000fe4000fffe0ff */
[----:B------:R-:W-:Y:S02]  /*09b0*/  LOP3.LUT R5, R11, R5, RZ, 0xfc, !PT ;  /* 0x000000050b057212 */ /* 0x000fe400078efcff */
[----:B------:R-:W-:Y:S01]  /*09c0*/  ISETP.GT.AND P4, PT, R9, -0x2, !P4 ;  /* 0xfffffffe0900780c */ /* 0x000fe20006784270 */
[----:B------:R-:W-:Y:S01]  /*09d0*/  VIADD R23, R19, UR5 ;  /* 0x0000000513177c36 */ /* 0x000fe20008000000 */
[----:B------:R-:W-:-:S02]  /*09e0*/  P2R R12, PR, RZ, 0x8 ;  /* 0x00000008ff0c7803 */ /* 0x000fc40000000000 */
[C-C-:B------:R-:W-:Y:S02]  /*09f0*/  LOP3.LUT R14, R5.reuse, R9, R6.reuse, 0xfe, !PT ;  /* 0x00000009050e7212 */ /* 0x140fe400078efe06 */
[----:B------:R-:W-:Y:S01]  /*0a00*/  ISETP.GT.AND P3, PT, R5, -0x1, P4 ;  /* 0xffffffff0500780c */ /* 0x000fe20002764270 */
[----:B------:R-:W-:Y:S01]  /*0a10*/  VIADD R5, R13, 0xffffffff ;  /* 0xffffffff0d057836 */ /* 0x000fe20000000000 */
[----:B------:R-:W-:Y:S02]  /*0a20*/  ISETP.GT.AND P2, PT, R9, RZ, PT ;  /* 0x000000ff0900720c */ /* 0x000fe40003f44270 */
[----:B------:R-:W-:Y:S01]  /*0a30*/  IADD3 R22, PT, PT, R23, UR5, RZ ;  /* 0x0000000517167c10 */ /* 0x000fe2000fffe0ff */
[----:B------:R-:W-:Y:S01]  /*0a40*/  IMAD.IADD R7, R5, 0x1, R6 ;  /* 0x0000000105077824 */ /* 0x000fe200078e0206 */
[----:B------:R-:W-:Y:S01]  /*0a50*/  ISETP.GT.AND P0, PT, R4, -0x1, P2 ;  /* 0xffffffff0400780c */ /* 0x000fe20001704270 */
[----:B------:R-:W-:Y:S01]  /*0a60*/  IMAD R4, R13, UR5, RZ ;  /* 0x000000050d047c24 */ /* 0x000fe2000f8e02ff */
[----:B------:R-:W-:Y:S01]  /*0a70*/  ISETP.GT.AND P2, PT, R6, -0x1, P2 ;  /* 0xffffffff0600780c */ /* 0x000fe20001744270 */
[----:B------:R-:W-:Y:S01]  /*0a80*/  VIADD R8, R7, 0x2 ;  /* 0x0000000207087836 */ /* 0x000fe20000000000 */
[----:B------:R-:W-:Y:S01]  /*0a90*/  IADD3 R20, PT, PT, R22, UR5, RZ ;  /* 0x0000000516147c10 */ /* 0x000fe2000fffe0ff */
[----:B------:R-:W-:Y:S01]  /*0aa0*/  IMAD R18, R5, UR5, RZ ;  /* 0x0000000505127c24 */ /* 0x000fe2000f8e02ff */
[C---:B------:R-:W-:Y:S01]  /*0ab0*/  IADD3 R9, PT, PT, R7.reuse, R6, RZ ;  /* 0x0000000607097210 */ /* 0x040fe20007ffe0ff */
[----:B------:R-:W-:Y:S01]  /*0ac0*/  IMAD R6, R7, UR5, RZ ;  /* 0x0000000507067c24 */ /* 0x000fe2000f8e02ff */
[----:B------:R-:W-:Y:S01]  /*0ad0*/  ISETP.GT.AND P5, PT, R11, -0x2, !P5 ;  /* 0xfffffffe0b00780c */ /* 0x000fe20006fa4270 */
[----:B------:R-:W-:Y:S01]  /*0ae0*/  VIADD R5, R4, UR5 ;  /* 0x0000000504057c36 */ /* 0x000fe20008000000 */
[----:B------:R-:W-:Y:S01]  /*0af0*/  PLOP3.LUT P6, PT, P1, P2, PT, 0x80, 0x8 ;  /* 0x000000000008781c */ /* 0x000fe20000fc5070 */
[----:B------:R-:W-:Y:S01]  /*0b00*/  IMAD R8, R8, UR5, RZ ;  /* 0x0000000508087c24 */ /* 0x000fe2000f8e02ff */
[----:B------:R-:W-:-:S02]  /*0b10*/  IADD3 R16, PT, PT, R20, UR5, RZ ;  /* 0x0000000514107c10 */ /* 0x000fc4000fffe0ff */
[C---:B------:R-:W-:Y:S01]  /*0b20*/  IADD3 R13, PT, PT, R9.reuse, 0x2, RZ ;  /* 0x00000002090d7810 */ /* 0x040fe20007ffe0ff */
[----:B------:R-:W-:Y:S01]  /*0b30*/  IMAD R9, R9, UR5, RZ ;  /* 0x0000000509097c24 */ /* 0x000fe2000f8e02ff */
[----:B------:R-:W-:Y:S01]  /*0b40*/  PLOP3.LUT P1, PT, P1, P4, PT, 0x80, 0x8 ;  /* 0x000000000008781c */ /* 0x000fe20000f29070 */
[----:B------:R-:W-:Y:S01]  /*0b50*/  VIADD R24, R16, UR5 ;  /* 0x0000000510187c36 */ /* 0x000fe20008000000 */
[----:B------:R-:W-:Y:S01]  /*0b60*/  PLOP3.LUT P2, PT, P5, P2, PT, 0x80, 0x8 ;  /* 0x000000000008781c */ /* 0x000fe20002f45070 */
[----:B------:R-:W-:Y:S01]  /*0b70*/  IMAD R13, R13, UR5, RZ ;  /* 0x000000050d0d7c24 */ /* 0x000fe2000f8e02ff */
[----:B------:R-:W-:Y:S01]  /*0b80*/  PLOP3.LUT P4, PT, P5, P4, PT, 0x80, 0x8 ;  /* 0x000000000008781c */ /* 0x000fe20002f89070 */
[----:B------:R-:W-:Y:S01]  /*0b90*/  VIADD R10, R9, UR5 ;  /* 0x00000005090a7c36 */ /* 0x000fe20008000000 */
[----:B------:R-:W-:Y:S02]  /*0ba0*/  P2R R11, PR, RZ, 0x40 ;  /* 0x00000040ff0b7803 */ /* 0x000fe40000000000 */
[----:B------:R-:W-:-:S02]  /*0bb0*/  ISETP.GT.AND P5, PT, R0, -0x1, P5 ;  /* 0xffffffff0000780c */ /* 0x000fc40002fa4270 */
[----:B------:R-:W-:Y:S02]  /*0bc0*/  MOV R0, RZ ;  /* 0x000000ff00007202 */ /* 0x000fe40000000f00 */
[----:B------:R-:W-:Y:S02]  /*0bd0*/  IADD3 R7, PT, PT, R6, UR5, RZ ;  /* 0x0000000506077c10 */ /* 0x000fe4000fffe0ff */
[----:B------:R-:W-:-:S13]  /*0be0*/  ISETP.GE.AND P6, PT, R14, RZ, PT ;  /* 0x000000ff0e00720c */ /* 0x000fda0003fc6270 */
.L_x_59:
        /* <DEDUP_REMOVED lines=12> */
[----:B------:R-:W3:Y:S01]  /*0cb0*/  @P5 LDG.E R28, desc[UR6][R32.64] ;  /* 0x00000006201c5981 */ /* 0x000ee2000c1e1900 */
[----:B--2---:R-:W-:-:S06]  /*0cc0*/  @P4 IMAD.WIDE R14, R4, 0x4, R14 ;  /* 0x00000004040e4825 */ /* 0x004fcc00078e020e */
[----:B------:R-:W2:Y:S01]  /*0cd0*/  @P4 LDG.E R15, desc[UR6][R14.64] ;  /* 0x000000060e0f4981 */ /* 0x000ea2000c1e1900 */
[----:B0-----:R-:W-:-:S05]  /*0ce0*/  @P4 IMAD.WIDE R30, R17, 0x4, R30 ;  /* 0x00000004111e4825 */ /* 0x001fca00078e021e */
[----:B------:R-:W2:Y:S01]  /*0cf0*/  @P4 LDG.E R14, desc[UR6][R30.64] ;  /* 0x000000061e0e4981 */ /* 0x000ea2000c1e1900 */
[----:B---3--:R-:W-:Y:S02]  /*0d00*/  @P5 FFMA R0, R29, R28, R0 ;  /* 0x0000001c1d005223 */ /* 0x008fe40000000000 */
[----:B------:R-:W0:Y:S01]  /*0d10*/  LDC.64 R28, c[0x0][0x380] ;  /* 0x0000e000ff1c7b82 */ /* 0x000e220000000a00 */
[----:B------:R-:W-:Y:S01]  /*0d20*/  ISETP.NE.AND P5, PT, R27, RZ, PT ;  /* 0x000000ff1b00720c */ /* 0x000fe20003fa5270 */
[----:B0-----:R-:W-:-:S05]  /*0d30*/  @P1 IMAD.WIDE R28, R5, 0x4, R28 ;  /* 0x00000004051c1825 */ /* 0x001fca00078e021c */
[----:B------:R0:W3:Y:S02]  /*0d40*/  @P1 LDG.E R27, desc[UR6][R28.64] ;  /* 0x000000061c1b1981 */ /* 0x0000e4000c1e1900 */
[----:B0-----:R-:W0:Y:S02]  /*0d50*/  LDC.64 R28, c[0x0][0x388] ;  /* 0x0000e200ff1c7b82 */ /* 0x001e240000000a00 */
[----:B0-----:R-:W-:-:S05]  /*0d60*/  @P1 IMAD.WIDE R28, R21, 0x4, R28 ;  /* 0x00000004151c1825 */ /* 0x001fca00078e021c */
[----:B------:R0:W3:Y:S01]  /*0d70*/  @P1 LDG.E R32, desc[UR6][R28.64] ;  /* 0x000000061c201981 */ /* 0x0000e2000c1e1900 */
[----:B--2---:R-:W-:Y:S02]  /*0d80*/  @P4 FFMA R0, R15, R14, R0 ;  /* 0x0000000e0f004223 */ /* 0x004fe40000000000 */
[----:B------:R-:W2:Y:S01]  /*0d90*/  LDC.64 R14, c[0x0][0x380] ;  /* 0x0000e000ff0e7b82 */ /* 0x000ea20000000a00 */
[----:B------:R-:W-:Y:S01]  /*0da0*/  ISETP.NE.AND P4, PT, R26, RZ, PT ;  /* 0x000000ff1a00720c */ /* 0x000fe20003f85270 */
[----:B-1----:R-:W-:-:S06]  /*0db0*/  @P6 IMAD.WIDE R36, R7, 0x4, R36 ;  /* 0x0000000407246825 */ /* 0x002fcc00078e0224 */
[----:B0-----:R-:W0:Y:S01]  /*0dc0*/  LDC.64 R28, c[0x0][0x380] ;  /* 0x0000e000ff1c7b82 */ /* 0x001e220000000a00 */
[----:B--2---:R-:W-:-:S07]  /*0dd0*/  @P0 IMAD.WIDE R34, R6, 0x4, R14 ;  /* 0x0000000406220825 */ /* 0x004fce00078e020e */
[----:B------:R-:W1:Y:S01]  /*0de0*/  LDC.64 R14, c[0x0][0x388] ;  /* 0x0000e200ff0e7b82 */ /* 0x000e620000000a00 */
[----:B------:R2:W4:Y:S07]  /*0df0*/  @P0 LDG.E R33, desc[UR6][R34.64] ;  /* 0x0000000622210981 */ /* 0x00052e000c1e1900 */
[----:B--2---:R-:W2:Y:S01]  /*0e00*/  LDC.64 R34, c[0x0][0x388] ;  /* 0x0000e200ff227b82 */ /* 0x004ea20000000a00 */
[----:B-1----:R-:W-:-:S06]  /*0e10*/  @P6 IMAD.WIDE R14, R23, 0x4, R14 ;  /* 0x00000004170e6825 */ /* 0x002fcc00078e020e */
[----:B------:R-:W5:Y:S01]  /*0e20*/  @P6 LDG.E R14, desc[UR6][R14.64] ;  /* 0x000000060e0e6981 */ /* 0x000f62000c1e1900 */
[----:B---3--:R-:W-:Y:S02]  /*0e30*/  @P1 FFMA R0, R27, R32, R0 ;  /* 0x000000201b001223 */ /* 0x008fe40000000000 */
[----:B------:R-:W1:Y:S02]  /*0e40*/  LDC.64 R26, c[0x0][0x388] ;  /* 0x0000e200ff1a7b82 */ /* 0x000e640000000a00 */
[----:B-1----:R-:W-:-:S06]  /*0e50*/  @P0 IMAD.WIDE R26, R19, 0x4, R26 ;  /* 0x00000004131a0825 */ /* 0x002fcc00078e021a */
[----:B------:R-:W4:Y:S04]  /*0e60*/  @P0 LDG.E R26, desc[UR6][R26.64] ;  /* 0x000000061a1a0981 */ /* 0x000f28000c1e1900 */
[----:B------:R-:W5:Y:S01]  /*0e70*/  @P6 LDG.E R27, desc[UR6][R36.64] ;  /* 0x00000006241b6981 */ /* 0x000f62000c1e1900 */
[----:B0-----:R-:W-:-:S04]  /*0e80*/  @P3 IMAD.WIDE R30, R8, 0x4, R28 ;  /* 0x00000004081e3825 */ /* 0x001fc800078e021c */
[----:B--2---:R-:W-:Y:S02]  /*0e90*/  @P3 IMAD.WIDE R34, R22, 0x4, R34 ;  /* 0x0000000416223825 */ /* 0x004fe400078e0222 */
[----:B------:R-:W2:Y:S04]  /*0ea0*/  @P3 LDG.E R31, desc[UR6][R30.64] ;  /* 0x000000061e1f3981 */ /* 0x000ea8000c1e1900 */
[----:B------:R-:W2:Y:S01]  /*0eb0*/  @P3 LDG.E R29, desc[UR6][R34.64] ;  /* 0x00000006221d3981 */ /* 0x000ea2000c1e1900 */
[----:B----4-:R-:W-:Y:S02]  /*0ec0*/  @P0 FFMA R0, R33, R26, R0 ;  /* 0x0000001a21000223 */ /* 0x010fe40000000000 */
[----:B------:R-:W0:Y:S02]  /*0ed0*/  LDC.64 R32, c[0x0][0x380] ;  /* 0x0000e000ff207b82 */ /* 0x000e240000000a00 */
[----:B-----5:R-:W-:-:S06]  /*0ee0*/  @P6 FFMA R0, R27, R14, R0 ;  /* 0x0000000e1b006223 */ /* 0x020fcc0000000000 */
[----:B------:R-:W1:Y:S01]  /*0ef0*/  LDC.64 R14, c[0x0][0x388] ;  /* 0x0000e200ff0e7b82 */ /* 0x000e620000000a00 */
[----:B0-----:R-:W-:-:S05]  /*0f00*/  @P2 IMAD.WIDE R32, R9, 0x4, R32 ;  /* 0x0000000409202825 */ /* 0x001fca00078e0220 */
[----:B------:R-:W3:Y:S01]  /*0f10*/  @P2 LDG.E R27, desc[UR6][R32.64] ;  /* 0x00000006201b2981 */ /* 0x000ee2000c1e1900 */
[----:B-1----:R-:W-:-:S06]  /*0f20*/  @P2 IMAD.WIDE R14, R20, 0x4, R14 ;  /* 0x00000004140e2825 */ /* 0x002fcc00078e020e */
[----:B------:R-:W3:Y:S01]  /*0f30*/  @P2 LDG.E R14, desc[UR6][R14.64] ;  /* 0x000000060e0e2981 */ /* 0x000ee2000c1e1900 */
[----:B--2---:R-:W-:Y:S02]  /*0f40*/  @P3 FFMA R0, R31, R29, R0 ;  /* 0x0000001d1f003223 */ /* 0x004fe40000000000 */
[----:B------:R-:W0:Y:S02]  /*0f50*/  LDC.64 R28, c[0x0][0x380] ;  /* 0x0000e000ff1c7b82 */ /* 0x000e240000000a00 */
[----:B0-----:R-:W-:-:S06]  /*0f60*/  @P5 IMAD.WIDE R30, R10, 0x4, R28 ;  /* 0x000000040a1e5825 */ /* 0x001fcc00078e021c */
[----:B------:R-:W0:Y:S01]  /*0f70*/  LDC.64 R28, c[0x0][0x380] ;  /* 0x0000e000ff1c7b82 */ /* 0x000e220000000a00 */
[----:B------:R-:W2:Y:S01]  /*0f80*/  @P5 LDG.E R31, desc[UR6][R30.64] ;  /* 0x000000061e1f5981 */ /* 0x000ea2000c1e1900 */
[----:B0-----:R-:W-:-:S06]  /*0f90*/  @P4 IMAD.WIDE R28, R13, 0x4, R28 ;  /* 0x000000040d1c4825 */ /* 0x001fcc00078e021c */
[----:B------:R-:W4:Y:S01]  /*0fa0*/  @P4 LDG.E R29, desc[UR6][R28.64] ;  /* 0x000000061c1d4981 */ /* 0x000f22000c1e1900 */
[----:B---3--:R-:W-:Y:S02]  /*0fb0*/  @P2 FFMA R0, R27, R14, R0 ;  /* 0x0000000e1b002223 */ /* 0x008fe40000000000 */
[----:B------:R-:W0:Y:S08]  /*0fc0*/  LDC.64 R26, c[0x0][0x388] ;  /* 0x0000e200ff1a7b82 */ /* 0x000e300000000a00 */
[----:B------:R-:W1:Y:S01]  /*0fd0*/  LDC.64 R14, c[0x0][0x388] ;  /* 0x0000e200ff0e7b82 */ /* 0x000e620000000a00 */
[----:B0-----:R-:W-:-:S06]  /*0fe0*/  @P5 IMAD.WIDE R26, R16, 0x4, R26 ;  /* 0x00000004101a5825 */ /* 0x001fcc00078e021a */
[----:B------:R-:W2:Y:S01]  /*0ff0*/  @P5 LDG.E R27, desc[UR6][R26.64] ;  /* 0x000000061a1b5981 */ /* 0x000ea2000c1e1900 */
[----:B-1----:R-:W-:-:S06]  /*1000*/  @P4 IMAD.WIDE R14, R24, 0x4, R14 ;  /* 0x00000004180e4825 */ /* 0x002fcc00078e020e */
[----:B------:R-:W4:Y:S01]  /*1010*/  @P4 LDG.E R14, desc[UR6][R14.64] ;  /* 0x000000060e0e4981 */ /* 0x000f22000c1e1900 */
[----:B------:R-:W-:-:S04]  /*1020*/  UIADD3 UR4, UPT, UPT, UR4, 0x1, URZ ;  /* 0x0000000104047890 */ /* 0x000fc8000fffe0ff */
[----:B------:R-:W-:Y:S01]  /*1030*/  UISETP.NE.AND UP0, UPT, UR4, URZ, UPT ;  /* 0x000000ff0400728c */ /* 0x000fe2000bf05270 */
[----:B------:R-:W-:Y:S01]  /*1040*/  IADD3 R18, PT, PT, R18, 0x1, RZ ;  /* 0x0000000112127810 */ /* 0x000fe20007ffe0ff */
[----:B------:R-:W-:Y:S01]  /*1050*/  VIADD R25, R25, 0x1 ;  /* 0x0000000119197836 */ /* 0x000fe20000000000 */
        /* <DEDUP_REMOVED lines=14> */
[----:B------:R-:W-:-:S02]  /*1140*/  IADD3 R13, PT, PT, R13, 0x1, RZ ;  /* 0x000000010d0d7810 */ /* 0x000fc40007ffe0ff */
[----:B------:R-:W-:Y:S01]  /*1150*/  IADD3 R24, PT, PT, R24, 0x1, RZ ;  /* 0x0000000118187810 */ /* 0x000fe20007ffe0ff */
[----:B--2---:R-:W-:-:S04]  /*1160*/  @P5 FFMA R0, R31, R27, R0 ;  /* 0x0000001b1f005223 */ /* 0x004fc80000000000 */
[----:B----4-:R-:W-:Y:S01]  /*1170*/  @P4 FFMA R0, R29, R14, R0 ;  /* 0x0000000e1d004223 */ /* 0x010fe20000000000 */
[----:B------:R-:W-:Y:S06]  /*1180*/  BRA.U UP0, `(.L_x_59) ;  /* 0xfffffff900987547 */ /* 0x000fec000b83ffff */
.L_x_58:
[----:B------:R-:W0:Y:S08]  /*1190*/  LDC.64 R4, c[0x0][0x390] ;  /* 0x0000e400ff047b82 */ /* 0x000e300000000a00 */
[----:B------:R-:W1:Y:S01]  /*11a0*/  LDC.64 R6, c[0x0][0x398] ;  /* 0x0000e600ff067b82 */ /* 0x000e620000000a00 */
[----:B0-----:R-:W-:-:S06]  /*11b0*/  IMAD.WIDE R4, R3, 0x4, R4 ;  /* 0x0000000403047825 */ /* 0x001fcc00078e0204 */
[----:B------:R-:W2:Y:S01]  /*11c0*/  LDG.E R5, desc[UR6][R4.64] ;  /* 0x0000000604057981 */ /* 0x000ea2000c1e1900 */
[----:B-1----:R-:W-:-:S04]  /*11d0*/  IMAD.WIDE R2, R2, 0x4, R6 ;  /* 0x0000000402027825 */ /* 0x002fc800078e0206 */
[----:B--2---:R-:W-:-:S05]  /*11e0*/  FADD R7, R5, R0 ;  /* 0x0000000005077221 */ /* 0x004fca0000000000 */
[----:B------:R-:W-:Y:S01]  /*11f0*/  STG.E desc[UR6][R2.64], R7 ;  /* 0x0000000702007986 */ /* 0x000fe2000c101906 */
[----:B------:R-:W-:Y:S05]  /*1200*/  EXIT ;  /* 0x000000000000794d */ /* 0x000fea0003800000 */
.L_x_60:
        /* <DEDUP_REMOVED lines=15> */
.L_x_76:


//--------------------- .nv.shared.reserved.0     --------------------------
	.section	.nv.shared.reserved.0,"aw",@nobits
	.weak		__nv_reservedSMEM_offset_0_alias
	.size		__nv_reservedSMEM_offset_0_alias, 0, 64
	.other		__nv_reservedSMEM_offset_0_alias,@"STO_CUDA_RESERVED_SHARED STV_DEFAULT"
__nv_reservedSMEM_offset_0_alias:
	.zero		0
	.zero		64


//--------------------- .nv.shared._Z17naive_mse_forwardPKfS0_Pfi --------------------------
	.section	.nv.shared._Z17naive_mse_forwardPKfS0_Pfi,"aw",@nobits
	.sectionflags	@""
	.align	4
.nv.shared._Z17naive_mse_forwardPKfS0_Pfi:
	.zero		2048


//--------------------- .nv.constant0._Z10naive_zeroPfi --------------------------
	.section	.nv.constant0._Z10naive_zeroPfi,"a",@progbits
	.sectionflags	@""
	.align	4
.nv.constant0._Z10naive_zeroPfi:
	.zero		908


//--------------------- .nv.constant0._Z16naive_sgd_updatePfPKffi --------------------------
	.section	.nv.constant0._Z16naive_sgd_updatePfPKffi,"a",@progbits
	.sectionflags	@""
	.align	4
.nv.constant0._Z16naive_sgd_updatePfPKffi:
	.zero		920


//--------------------- .nv.constant0._Z18naive_mse_backwardPKfS0_Pfi --------------------------
	.section	.nv.constant0._Z18naive_mse_backwardPKfS0_Pfi,"a",@progbits
	.sectionflags	@""
	.align	4
.nv.constant0._Z18naive_mse_backwardPKfS0_Pfi:
	.zero		924


//--------------------- .nv.constant0._Z17naive_mse_forwardPKfS0_Pfi --------------------------
	.section	.nv.constant0._Z17naive_mse_forwardPKfS0_Pfi,"a",@progbits
	.sectionflags	@""
	.align	4
.nv.constant0._Z17naive_mse_forwardPKfS0_Pfi:
	.zero		924


//--------------------- .nv.constant0._Z23naive_upsample_backwardPKfPfiiii --------------------------
	.section	.nv.constant0._Z23naive_upsample_backwardPKfPfiiii,"a",@progbits
	.sectionflags	@""
	.align	4
.nv.constant0._Z23naive_upsample_backwardPKfPfiiii:
	.zero		928


//--------------------- .nv.constant0._Z22naive_upsample_forwardPKfPfiiii --------------------------
	.section	.nv.constant0._Z22naive_upsample_forwardPKfPfiiii,"a",@progbits
	.sectionflags	@""
	.align	4
.nv.constant0._Z22naive_upsample_forwardPKfPfiiii:
	.zero		928


//--------------------- .nv.constant0._Z22naive_maxpool_backwardPKfPKiPfiiii --------------------------
	.section	.nv.constant0._Z22naive_maxpool_backwardPKfPKiPfiiii,"a",@progbits
	.sectionflags	@""
	.align	4
.nv.constant0._Z22naive_maxpool_backwardPKfPKiPfiiii:
	.zero		936


//--------------------- .nv.constant0._Z21naive_maxpool_forwardPKfPfPiiiii --------------------------
	.section	.nv.constant0._Z21naive_maxpool_forwardPKfPfPiiiii,"a",@progbits
	.sectionflags	@""
	.align	4
.nv.constant0._Z21naive_maxpool_forwardPKfPfPiiiii:
	.zero		936


//--------------------- .nv.constant0._Z19naive_relu_backwardPKfS0_Pfi --------------------------
	.section	.nv.constant0._Z19naive_relu_backwardPKfS0_Pfi,"a",@progbits
	.sectionflags	@""
	.align	4
.nv.constant0._Z19naive_relu_backwardPKfS0_Pfi:
	.zero		924


//--------------------- .nv.constant0._Z18naive_relu_forwardPKfPfi --------------------------
	.section	.nv.constant0._Z18naive_relu_forwardPKfPfi,"a",@progbits
	.sectionflags	@""
	.align	4
.nv.constant0._Z18naive_relu_forwardPKfPfi:
	.zero		916


//--------------------- .nv.constant0._Z26naive_conv2d_backward_biasPKfPfiiii --------------------------
	.section	.nv.constant0._Z26naive_conv2d_backward_biasPKfPfiiii,"a",@progbits
	.sectionflags	@""
	.align	4
.nv.constant0._Z26naive_conv2d_backward_biasPKfPfiiii:
	.zero		928


//--------------------- .nv.constant0._Z28naive_conv2d_backward_weightPKfS0_Pfiiiii --------------------------
	.section	.nv.constant0._Z28naive_conv2d_backward_weightPKfS0_Pfiiiii,"a",@progbits
	.sectionflags	@""
	.align	4
.nv.constant0._Z28naive_conv2d_backward_weightPKfS0_Pfiiiii:
	.zero		940


//--------------------- .nv.constant0._Z27naive_conv2d_backward_inputPKfS0_Pfiiiii --------------------------
	.section	.nv.constant0._Z27naive_conv2d_backward_inputPKfS0_Pfiiiii,"a",@progbits
	.sectionflags	@""
	.align	4
.nv.constant0._Z27naive_conv2d_backward_inputPKfS0_Pfiiiii:
	.zero		940


//--------------------- .nv.constant0._Z20naive_conv2d_forwardPKfS0_S0_Pfiiiii --------------------------
	.section	.nv.constant0._Z20naive_conv2d_forwardPKfS0_S0_Pfiiiii,"a",@progbits
	.sectionflags	@""
	.align	4
.nv.constant0._Z20naive_conv2d_forwardPKfS0_S0_Pfiiiii:
	.zero		948


//--------------------- SYMBOLS --------------------------

	.type		.nv.reservedSmem.offset0,@object
	.size		.nv.reservedSmem.offset0,0x4
	.type		.nv.reservedSmem.cap,@object
	.size		.nv.reservedSmem.cap,0x4
